	.target	sm_90a

	.elftype	@"ET_EXEC"


//--------------------- .note.nv.tkinfo           --------------------------
	.section	.note.nv.tkinfo,"",@"SHT_NOTE"
	.sectionflags	@"SHF_NOTE_NV_TKINFO"
	.tkinfo
        /*0018*/ 	.word	0x00000002
        /*0030*/ 	.string	""
        /*0030*/ 	.string	"ptxas"
        /*0030*/ 	.string	"Cuda compilation tools, release 13.0, V13.0.88"
        /*0030*/ 	.string	"Build cuda_13.0.r13.0/compiler.36424714_0"
        /*0030*/ 	.string	"-arch sm_90a -m 64 "



//--------------------- .note.nv.cuinfo           --------------------------
	.section	.note.nv.cuinfo,"",@"SHT_NOTE"
	.sectionflags	@"SHF_NOTE_NV_CUINFO"
        /*0018*/ 	.short	0x0002
        /*001a*/ 	.short	0x005a
        /*001c*/ 	.short	0x0082
	.zero		2


//--------------------- .nv.info                  --------------------------
	.section	.nv.info,"",@"SHT_CUDA_INFO"
	.align	4


	//----- nvinfo : EIATTR_REGCOUNT
	.align		4
        /*0000*/ 	.byte	0x04, 0x2f
        /*0002*/ 	.short	(.L_12 - .L_11)
	.align		4
.L_11:
        /*0004*/ 	.word	index@(_ZN7cutlass13device_kernelINS_4gemm6kernel13GemmUniversalIN4cute5tupleIJiiiiEEENS1_10collective13CollectiveMmaINS1_37MainloopSm90TmaGmmaWarpSpecializedFP8ILi27ENS5_IJNS4_1CILi1EEESB_SB_EEENS1_35KernelTmaWarpSpecializedCooperativeEEENS5_IJNSA_ILi256EEENSA_ILi8EEENSA_ILi32EEEEEENS_12float_e4m3_tENS5_IJlSB_lEEESJ_SK_NS4_8TiledMMAINS4_8MMA_AtomIJNS4_4SM904GMMA29MMA_64x8x32_F32E4M3E4M3_SS_TNILNSO_7ScaleInE1ELSQ_1EEEEEENS4_6LayoutINS5_IJNSA_ILi2EEESB_SB_EEENS5_IJSB_NSA_ILi0EEESW_EEEEENS5_IJNS4_10UnderscoreESZ_SZ_EEEEENS4_13SM90_TMA_LOADENS4_14ComposedLayoutINS4_7SwizzleILi1ELi4ELi3EEENS4_18smem_ptr_flag_bitsILi8EEENST_INS5_IJSG_SH_EEENS5_IJSH_SB_EEEEEEEvNS4_8identityES12_S1B_vS1C_EENS_8epilogue10collective6detail29Sm90TmaWarpSpecializedAdapterINS1F_15DefaultEpilogueISJ_SK_SK_NS1E_6thread17LinearCombinationISJ_Li1EffLNS1J_9ScaleType4KindE0ELNS_15FloatRoundStyleE2ESJ_EENS1_15EpilogueDefaultEEEEEvvEEEEvNT_6ParamsE)
        /*0008*/ 	.word	0x000000a8


	//----- nvinfo : EIATTR_FRAME_SIZE
	.align		4
.L_12:
        /*000c*/ 	.byte	0x04, 0x11
        /*000e*/ 	.short	(.L_14 - .L_13)
	.align		4
.L_13:
        /*0010*/ 	.word	index@(_ZN7cutlass13device_kernelINS_4gemm6kernel13GemmUniversalIN4cute5tupleIJiiiiEEENS1_10collective13CollectiveMmaINS1_37MainloopSm90TmaGmmaWarpSpecializedFP8ILi27ENS5_IJNS4_1CILi1EEESB_SB_EEENS1_35KernelTmaWarpSpecializedCooperativeEEENS5_IJNSA_ILi256EEENSA_ILi8EEENSA_ILi32EEEEEENS_12float_e4m3_tENS5_IJlSB_lEEESJ_SK_NS4_8TiledMMAINS4_8MMA_AtomIJNS4_4SM904GMMA29MMA_64x8x32_F32E4M3E4M3_SS_TNILNSO_7ScaleInE1ELSQ_1EEEEEENS4_6LayoutINS5_IJNSA_ILi2EEESB_SB_EEENS5_IJSB_NSA_ILi0EEESW_EEEEENS5_IJNS4_10UnderscoreESZ_SZ_EEEEENS4_13SM90_TMA_LOADENS4_14ComposedLayoutINS4_7SwizzleILi1ELi4ELi3EEENS4_18smem_ptr_flag_bitsILi8EEENST_INS5_IJSG_SH_EEENS5_IJSH_SB_EEEEEEEvNS4_8identityES12_S1B_vS1C_EENS_8epilogue10collective6detail29Sm90TmaWarpSpecializedAdapterINS1F_15DefaultEpilogueISJ_SK_SK_NS1E_6thread17LinearCombinationISJ_Li1EffLNS1J_9ScaleType4KindE0ELNS_15FloatRoundStyleE2ESJ_EENS1_15EpilogueDefaultEEEEEvvEEEEvNT_6ParamsE)
        /*0014*/ 	.word	0x00000000


	//----- nvinfo : EIATTR_MIN_STACK_SIZE
	.align		4
.L_14:
        /*0018*/ 	.byte	0x04, 0x12
        /*001a*/ 	.short	(.L_16 - .L_15)
	.align		4
.L_15:
        /*001c*/ 	.word	index@(_ZN7cutlass13device_kernelINS_4gemm6kernel13GemmUniversalIN4cute5tupleIJiiiiEEENS1_10collective13CollectiveMmaINS1_37MainloopSm90TmaGmmaWarpSpecializedFP8ILi27ENS5_IJNS4_1CILi1EEESB_SB_EEENS1_35KernelTmaWarpSpecializedCooperativeEEENS5_IJNSA_ILi256EEENSA_ILi8EEENSA_ILi32EEEEEENS_12float_e4m3_tENS5_IJlSB_lEEESJ_SK_NS4_8TiledMMAINS4_8MMA_AtomIJNS4_4SM904GMMA29MMA_64x8x32_F32E4M3E4M3_SS_TNILNSO_7ScaleInE1ELSQ_1EEEEEENS4_6LayoutINS5_IJNSA_ILi2EEESB_SB_EEENS5_IJSB_NSA_ILi0EEESW_EEEEENS5_IJNS4_10UnderscoreESZ_SZ_EEEEENS4_13SM90_TMA_LOADENS4_14ComposedLayoutINS4_7SwizzleILi1ELi4ELi3EEENS4_18smem_ptr_flag_bitsILi8EEENST_INS5_IJSG_SH_EEENS5_IJSH_SB_EEEEEEEvNS4_8identityES12_S1B_vS1C_EENS_8epilogue10collective6detail29Sm90TmaWarpSpecializedAdapterINS1F_15DefaultEpilogueISJ_SK_SK_NS1E_6thread17LinearCombinationISJ_Li1EffLNS1J_9ScaleType4KindE0ELNS_15FloatRoundStyleE2ESJ_EENS1_15EpilogueDefaultEEEEEvvEEEEvNT_6ParamsE)
        /*0020*/ 	.word	0x00000000
.L_16:


//--------------------- .nv.compat                --------------------------
	.section	.nv.compat,"",@"SHT_CUDA_COMPAT_INFO"
	.align	4
        /*0000*/ 	.byte	0x02, 0x09, 0x01, 0x00, 0x02, 0x02, 0x04, 0x00, 0x02, 0x05, 0x05, 0x00, 0x03, 0x07, 0x01, 0x01
        /*0010*/ 	.byte	0x02, 0x03, 0x01, 0x00, 0x02, 0x06, 0x01, 0x00, 0x04, 0x0b, 0x08, 0x00, 0x00, 0x00, 0x00, 0x00
        /*0020*/ 	.byte	0x00, 0x00, 0x00, 0x00


//--------------------- .nv.info._ZN7cutlass13device_kernelINS_4gemm6kernel13GemmUniversalIN4cute5tupleIJiiiiEEENS1_10collective13CollectiveMmaINS1_37MainloopSm90TmaGmmaWarpSpecializedFP8ILi27ENS5_IJNS4_1CILi1EEESB_SB_EEENS1_35KernelTmaWarpSpecializedCooperativeEEENS5_IJNSA_ILi256EEENSA_ILi8EEENSA_ILi32EEEEEENS_12float_e4m3_tENS5_IJlSB_lEEESJ_SK_NS4_8TiledMMAINS4_8MMA_AtomIJNS4_4SM904GMMA29MMA_64x8x32_F32E4M3E4M3_SS_TNILNSO_7ScaleInE1ELSQ_1EEEEEENS4_6LayoutINS5_IJNSA_ILi2EEESB_SB_EEENS5_IJSB_NSA_ILi0EEESW_EEEEENS5_IJNS4_10UnderscoreESZ_SZ_EEEEENS4_13SM90_TMA_LOADENS4_14ComposedLayoutINS4_7SwizzleILi1ELi4ELi3EEENS4_18smem_ptr_flag_bitsILi8EEENST_INS5_IJSG_SH_EEENS5_IJSH_SB_EEEEEEEvNS4_8identityES12_S1B_vS1C_EENS_8epilogue10collective6detail29Sm90TmaWarpSpecializedAdapterINS1F_15DefaultEpilogueISJ_SK_SK_NS1E_6thread17LinearCombinationISJ_Li1EffLNS1J_9ScaleType4KindE0ELNS_15FloatRoundStyleE2ESJ_EENS1_15EpilogueDefaultEEEEEvvEEEEvNT_6ParamsE --------------------------
	.section	.nv.info._ZN7cutlass13device_kernelINS_4gemm6kernel13GemmUniversalIN4cute5tupleIJiiiiEEENS1_10collective13CollectiveMmaINS1_37MainloopSm90TmaGmmaWarpSpecializedFP8ILi27ENS5_IJNS4_1CILi1EEESB_SB_EEENS1_35KernelTmaWarpSpecializedCooperativeEEENS5_IJNSA_ILi256EEENSA_ILi8EEENSA_ILi32EEEEEENS_12float_e4m3_tENS5_IJlSB_lEEESJ_SK_NS4_8TiledMMAINS4_8MMA_AtomIJNS4_4SM904GMMA29MMA_64x8x32_F32E4M3E4M3_SS_TNILNSO_7ScaleInE1ELSQ_1EEEEEENS4_6LayoutINS5_IJNSA_ILi2EEESB_SB_EEENS5_IJSB_NSA_ILi0EEESW_EEEEENS5_IJNS4_10UnderscoreESZ_SZ_EEEEENS4_13SM90_TMA_LOADENS4_14ComposedLayoutINS4_7SwizzleILi1ELi4ELi3EEENS4_18smem_ptr_flag_bitsILi8EEENST_INS5_IJSG_SH_EEENS5_IJSH_SB_EEEEEEEvNS4_8identityES12_S1B_vS1C_EENS_8epilogue10collective6detail29Sm90TmaWarpSpecializedAdapterINS1F_15DefaultEpilogueISJ_SK_SK_NS1E_6thread17LinearCombinationISJ_Li1EffLNS1J_9ScaleType4KindE0ELNS_15FloatRoundStyleE2ESJ_EENS1_15EpilogueDefaultEEEEEvvEEEEvNT_6ParamsE,"",@"SHT_CUDA_INFO"
	.sectionflags	@""
	.align	4


	//----- nvinfo : EIATTR_CUDA_API_VERSION
	.align		4
        /*0000*/ 	.byte	0x04, 0x37
        /*0002*/ 	.short	(.L_18 - .L_17)
.L_17:
        /*0004*/ 	.word	0x00000082


	//----- nvinfo : EIATTR_KPARAM_INFO
	.align		4
.L_18:
        /*0008*/ 	.byte	0x04, 0x17
        /*000a*/ 	.short	(.L_20 - .L_19)
.L_19:
        /*000c*/ 	.word	0x00000000
        /*0010*/ 	.short	0x0000
        /*0012*/ 	.short	0x0070
        /*0014*/ 	.byte	0x00, 0xf0, 0x01, 0x10


	//----- nvinfo : EIATTR_SPARSE_MMA_MASK
	.align		4
.L_20:
        /*0018*/ 	.byte	0x03, 0x50
        /*001a*/ 	.short	0x0000


	//----- nvinfo : EIATTR_MAXREG_COUNT
	.align		4
        /*001c*/ 	.byte	0x03, 0x1b
        /*001e*/ 	.short	0x00a8


	//----- nvinfo : EIATTR_NUM_BARRIERS
	.align		4
        /*0020*/ 	.byte	0x02, 0x4c
        /*0022*/ 	.byte	0x01
	.zero		1


	//----- nvinfo : EIATTR_MERCURY_ISA_VERSION
	.align		4
        /*0024*/ 	.byte	0x03, 0x5f
        /*0026*/ 	.short	0x0101


	//----- nvinfo : EIATTR_INT_WARP_WIDE_INSTR_OFFSETS
	.align		4
        /*0028*/ 	.byte	0x04, 0x31
        /*002a*/ 	.short	(.L_22 - .L_21)


	//   ....[0]....
.L_21:
        /*002c*/ 	.word	0x000006d0


	//   ....[1]....
        /*0030*/ 	.word	0x000006e0


	//   ....[2]....
        /*0034*/ 	.word	0x000007e0


	//----- nvinfo : EIATTR_COOP_GROUP_MASK_REGIDS
	.align		4
.L_22:
        /*0038*/ 	.byte	0x04, 0x29
        /*003a*/ 	.short	(.L_24 - .L_23)


	//   ....[0]....
.L_23:
        /*003c*/ 	.word	0xffffffff


	//   ....[1]....
        /*0040*/ 	.word	0xffffffff


	//   ....[2]....
        /*0044*/ 	.word	0xffffffff


	//   ....[3]....
        /*0048*/ 	.word	0xffffffff


	//   ....[4]....
        /*004c*/ 	.word	0xffffffff


	//----- nvinfo : EIATTR_COOP_GROUP_INSTR_OFFSETS
	.align		4
.L_24:
        /*0050*/ 	.byte	0x04, 0x28
        /*0052*/ 	.short	(.L_26 - .L_25)


	//   ....[0]....
.L_25:
        /*0054*/ 	.word	0x00000060


	//   ....[1]....
        /*0058*/ 	.word	0x00000070


	//   ....[2]....
        /*005c*/ 	.word	0x00000130


	//   ....[3]....
        /*0060*/ 	.word	0x000005d0


	//   ....[4]....
        /*0064*/ 	.word	0x00001320


	//----- nvinfo : EIATTR_REG_RECONFIG
	.align		4
.L_26:
        /*0068*/ 	.byte	0x01, 0x54
	.zero		2


	//----- nvinfo : EIATTR_MBARRIER_INSTR_OFFSETS
	.align		4
        /*006c*/ 	.byte	0x04, 0x39
        /*006e*/ 	.short	(.L_28 - .L_27)


	//   ....[0]....
.L_27:
        /*0070*/ 	.word	0x00000250
        /*0074*/ 	.word	0x000000ff
        /*0078*/ 	.word	0x00000000
        /*007c*/ 	.short	0x0100
        /*007e*/ 	.byte	0x08
	.zero		1


	//   ....[1]....
        /*0080*/ 	.word	0x00000260
        /*0084*/ 	.word	0x000000ff
        /*0088*/ 	.word	0x000000d8
        /*008c*/ 	.short	0x0100
        /*008e*/ 	.byte	0x08
	.zero		1


	//   ....[2]....
        /*0090*/ 	.word	0x00000270
        /*0094*/ 	.word	0x000000ff
        /*0098*/ 	.word	0x00000008
        /*009c*/ 	.short	0x0100
        /*009e*/ 	.byte	0x08
	.zero		1


	//   ....[3]....
        /*00a0*/ 	.word	0x00000280
        /*00a4*/ 	.word	0x000000ff
        /*00a8*/ 	.word	0x000000e0
        /*00ac*/ 	.short	0x0100
        /*00ae*/ 	.byte	0x08
	.zero		1


	//   ....[4]....
        /*00b0*/ 	.word	0x00000290
        /*00b4*/ 	.word	0x000000ff
        /*00b8*/ 	.word	0x00000010
        /*00bc*/ 	.short	0x0100
        /*00be*/ 	.byte	0x08
	.zero		1


	//   ....[5]....
        /*00c0*/ 	.word	0x000002a0
        /*00c4*/ 	.word	0x000000ff
        /*00c8*/ 	.word	0x000000e8
        /*00cc*/ 	.short	0x0100
        /*00ce*/ 	.byte	0x08
	.zero		1


	//   ....[6]....
        /*00d0*/ 	.word	0x000002b0
        /*00d4*/ 	.word	0x000000ff
        /*00d8*/ 	.word	0x00000018
        /*00dc*/ 	.short	0x0100
        /*00de*/ 	.byte	0x08
	.zero		1


	//   ....[7]....
        /*00e0*/ 	.word	0x000002c0
        /*00e4*/ 	.word	0x000000ff
        /*00e8*/ 	.word	0x000000f0
        /*00ec*/ 	.short	0x0100
        /*00ee*/ 	.byte	0x08
	.zero		1


	//   ....[8]....
        /*00f0*/ 	.word	0x000002d0
        /*00f4*/ 	.word	0x000000ff
        /*00f8*/ 	.word	0x00000020
        /*00fc*/ 	.short	0x0100
        /*00fe*/ 	.byte	0x08
	.zero		1


	//   ....[9]....
        /*0100*/ 	.word	0x000002e0
        /*0104*/ 	.word	0x000000ff
        /*0108*/ 	.word	0x000000f8
        /*010c*/ 	.short	0x0100
        /*010e*/ 	.byte	0x08
	.zero		1


	//   ....[10]....
        /*0110*/ 	.word	0x000002f0
        /*0114*/ 	.word	0x000000ff
        /*0118*/ 	.word	0x00000028
        /*011c*/ 	.short	0x0100
        /*011e*/ 	.byte	0x08
	.zero		1


	//   ....[11]....
        /*0120*/ 	.word	0x00000300
        /*0124*/ 	.word	0x000000ff
        /*0128*/ 	.word	0x00000100
        /*012c*/ 	.short	0x0100
        /*012e*/ 	.byte	0x08
	.zero		1


	//   ....[12]....
        /*0130*/ 	.word	0x00000310
        /*0134*/ 	.word	0x000000ff
        /*0138*/ 	.word	0x00000030
        /*013c*/ 	.short	0x0100
        /*013e*/ 	.byte	0x08
	.zero		1


	//   ....[13]....
        /*0140*/ 	.word	0x00000320
        /*0144*/ 	.word	0x000000ff
        /*0148*/ 	.word	0x00000108
        /*014c*/ 	.short	0x0100
        /*014e*/ 	.byte	0x08
	.zero		1


	//   ....[14]....
        /*0150*/ 	.word	0x00000330
        /*0154*/ 	.word	0x000000ff
        /*0158*/ 	.word	0x00000038
        /*015c*/ 	.short	0x0100
        /*015e*/ 	.byte	0x08
	.zero		1


	//   ....[15]....
        /*0160*/ 	.word	0x00000340
        /*0164*/ 	.word	0x000000ff
        /*0168*/ 	.word	0x00000110
        /*016c*/ 	.short	0x0100
        /*016e*/ 	.byte	0x08
	.zero		1


	//   ....[16]....
        /*0170*/ 	.word	0x00000350
        /*0174*/ 	.word	0x000000ff
        /*0178*/ 	.word	0x00000040
        /*017c*/ 	.short	0x0100
        /*017e*/ 	.byte	0x08
	.zero		1


	//   ....[17]....
        /*0180*/ 	.word	0x00000360
        /*0184*/ 	.word	0x000000ff
        /*0188*/ 	.word	0x00000118
        /*018c*/ 	.short	0x0100
        /*018e*/ 	.byte	0x08
	.zero		1


	//   ....[18]....
        /*0190*/ 	.word	0x00000370
        /*0194*/ 	.word	0x000000ff
        /*0198*/ 	.word	0x00000048
        /*019c*/ 	.short	0x0100
        /*019e*/ 	.byte	0x08
	.zero		1


	//   ....[19]....
        /*01a0*/ 	.word	0x00000380
        /*01a4*/ 	.word	0x000000ff
        /*01a8*/ 	.word	0x00000120
        /*01ac*/ 	.short	0x0100
        /*01ae*/ 	.byte	0x08
	.zero		1


	//   ....[20]....
        /*01b0*/ 	.word	0x00000390
        /*01b4*/ 	.word	0x000000ff
        /*01b8*/ 	.word	0x00000050
        /*01bc*/ 	.short	0x0100
        /*01be*/ 	.byte	0x08
	.zero		1


	//   ....[21]....
        /*01c0*/ 	.word	0x000003a0
        /*01c4*/ 	.word	0x000000ff
        /*01c8*/ 	.word	0x00000128
        /*01cc*/ 	.short	0x0100
        /*01ce*/ 	.byte	0x08
	.zero		1


	//   ....[22]....
        /*01d0*/ 	.word	0x000003b0
        /*01d4*/ 	.word	0x000000ff
        /*01d8*/ 	.word	0x00000058
        /*01dc*/ 	.short	0x0100
        /*01de*/ 	.byte	0x08
	.zero		1


	//   ....[23]....
        /*01e0*/ 	.word	0x000003c0
        /*01e4*/ 	.word	0x000000ff
        /*01e8*/ 	.word	0x00000130
        /*01ec*/ 	.short	0x0100
        /*01ee*/ 	.byte	0x08
	.zero		1


	//   ....[24]....
        /*01f0*/ 	.word	0x000003d0
        /*01f4*/ 	.word	0x000000ff
        /*01f8*/ 	.word	0x00000060
        /*01fc*/ 	.short	0x0100
        /*01fe*/ 	.byte	0x08
	.zero		1


	//   ....[25]....
        /*0200*/ 	.word	0x000003e0
        /*0204*/ 	.word	0x000000ff
        /*0208*/ 	.word	0x00000138
        /*020c*/ 	.short	0x0100
        /*020e*/ 	.byte	0x08
	.zero		1


	//   ....[26]....
        /*0210*/ 	.word	0x000003f0
        /*0214*/ 	.word	0x000000ff
        /*0218*/ 	.word	0x00000068
        /*021c*/ 	.short	0x0100
        /*021e*/ 	.byte	0x08
	.zero		1


	//   ....[27]....
        /*0220*/ 	.word	0x00000400
        /*0224*/ 	.word	0x000000ff
        /*0228*/ 	.word	0x00000140
        /*022c*/ 	.short	0x0100
        /*022e*/ 	.byte	0x08
	.zero		1


	//   ....[28]....
        /*0230*/ 	.word	0x00000410
        /*0234*/ 	.word	0x000000ff
        /*0238*/ 	.word	0x00000070
        /*023c*/ 	.short	0x0100
        /*023e*/ 	.byte	0x08
	.zero		1


	//   ....[29]....
        /*0240*/ 	.word	0x00000420
        /*0244*/ 	.word	0x000000ff
        /*0248*/ 	.word	0x00000148
        /*024c*/ 	.short	0x0100
        /*024e*/ 	.byte	0x08
	.zero		1


	//   ....[30]....
        /*0250*/ 	.word	0x00000430
        /*0254*/ 	.word	0x000000ff
        /*0258*/ 	.word	0x00000078
        /*025c*/ 	.short	0x0100
        /*025e*/ 	.byte	0x08
	.zero		1


	//   ....[31]....
        /*0260*/ 	.word	0x00000440
        /*0264*/ 	.word	0x000000ff
        /*0268*/ 	.word	0x00000150
        /*026c*/ 	.short	0x0100
        /*026e*/ 	.byte	0x08
	.zero		1


	//   ....[32]....
        /*0270*/ 	.word	0x00000450
        /*0274*/ 	.word	0x000000ff
        /*0278*/ 	.word	0x00000080
        /*027c*/ 	.short	0x0100
        /*027e*/ 	.byte	0x08
	.zero		1


	//   ....[33]....
        /*0280*/ 	.word	0x00000460
        /*0284*/ 	.word	0x000000ff
        /*0288*/ 	.word	0x00000158
        /*028c*/ 	.short	0x0100
        /*028e*/ 	.byte	0x08
	.zero		1


	//   ....[34]....
        /*0290*/ 	.word	0x00000470
        /*0294*/ 	.word	0x000000ff
        /*0298*/ 	.word	0x00000088
        /*029c*/ 	.short	0x0100
        /*029e*/ 	.byte	0x08
	.zero		1


	//   ....[35]....
        /*02a0*/ 	.word	0x00000480
        /*02a4*/ 	.word	0x000000ff
        /*02a8*/ 	.word	0x00000160
        /*02ac*/ 	.short	0x0100
        /*02ae*/ 	.byte	0x08
	.zero		1


	//   ....[36]....
        /*02b0*/ 	.word	0x00000490
        /*02b4*/ 	.word	0x000000ff
        /*02b8*/ 	.word	0x00000090
        /*02bc*/ 	.short	0x0100
        /*02be*/ 	.byte	0x08
	.zero		1


	//   ....[37]....
        /*02c0*/ 	.word	0x000004a0
        /*02c4*/ 	.word	0x000000ff
        /*02c8*/ 	.word	0x00000168
        /*02cc*/ 	.short	0x0100
        /*02ce*/ 	.byte	0x08
	.zero		1


	//   ....[38]....
        /*02d0*/ 	.word	0x000004b0
        /*02d4*/ 	.word	0x000000ff
        /*02d8*/ 	.word	0x00000098
        /*02dc*/ 	.short	0x0100
        /*02de*/ 	.byte	0x08
	.zero		1


	//   ....[39]....
        /*02e0*/ 	.word	0x000004c0
        /*02e4*/ 	.word	0x000000ff
        /*02e8*/ 	.word	0x00000170
        /*02ec*/ 	.short	0x0100
        /*02ee*/ 	.byte	0x08
	.zero		1


	//   ....[40]....
        /*02f0*/ 	.word	0x000004d0
        /*02f4*/ 	.word	0x000000ff
        /*02f8*/ 	.word	0x000000a0
        /*02fc*/ 	.short	0x0100
        /*02fe*/ 	.byte	0x08
	.zero		1


	//   ....[41]....
        /*0300*/ 	.word	0x000004e0
        /*0304*/ 	.word	0x000000ff
        /*0308*/ 	.word	0x00000178
        /*030c*/ 	.short	0x0100
        /*030e*/ 	.byte	0x08
	.zero		1


	//   ....[42]....
        /*0310*/ 	.word	0x000004f0
        /*0314*/ 	.word	0x000000ff
        /*0318*/ 	.word	0x000000a8
        /*031c*/ 	.short	0x0100
        /*031e*/ 	.byte	0x08
	.zero		1


	//   ....[43]....
        /*0320*/ 	.word	0x00000500
        /*0324*/ 	.word	0x000000ff
        /*0328*/ 	.word	0x00000180
        /*032c*/ 	.short	0x0100
        /*032e*/ 	.byte	0x08
	.zero		1


	//   ....[44]....
        /*0330*/ 	.word	0x00000510
        /*0334*/ 	.word	0x000000ff
        /*0338*/ 	.word	0x000000b0
        /*033c*/ 	.short	0x0100
        /*033e*/ 	.byte	0x08
	.zero		1


	//   ....[45]....
        /*0340*/ 	.word	0x00000520
        /*0344*/ 	.word	0x000000ff
        /*0348*/ 	.word	0x00000188
        /*034c*/ 	.short	0x0100
        /*034e*/ 	.byte	0x08
	.zero		1


	//   ....[46]....
        /*0350*/ 	.word	0x00000530
        /*0354*/ 	.word	0x000000ff
        /*0358*/ 	.word	0x000000b8
        /*035c*/ 	.short	0x0100
        /*035e*/ 	.byte	0x08
	.zero		1


	//   ....[47]....
        /*0360*/ 	.word	0x00000540
        /*0364*/ 	.word	0x000000ff
        /*0368*/ 	.word	0x00000190
        /*036c*/ 	.short	0x0100
        /*036e*/ 	.byte	0x08
	.zero		1


	//   ....[48]....
        /*0370*/ 	.word	0x00000550
        /*0374*/ 	.word	0x000000ff
        /*0378*/ 	.word	0x000000c0
        /*037c*/ 	.short	0x0100
        /*037e*/ 	.byte	0x08
	.zero		1


	//   ....[49]....
        /*0380*/ 	.word	0x00000560
        /*0384*/ 	.word	0x000000ff
        /*0388*/ 	.word	0x00000198
        /*038c*/ 	.short	0x0100
        /*038e*/ 	.byte	0x08
	.zero		1


	//   ....[50]....
        /*0390*/ 	.word	0x00000570
        /*0394*/ 	.word	0x000000ff
        /*0398*/ 	.word	0x000000c8
        /*039c*/ 	.short	0x0100
        /*039e*/ 	.byte	0x08
	.zero		1


	//   ....[51]....
        /*03a0*/ 	.word	0x00000580
        /*03a4*/ 	.word	0x000000ff
        /*03a8*/ 	.word	0x000001a0
        /*03ac*/ 	.short	0x0100
        /*03ae*/ 	.byte	0x08
	.zero		1


	//   ....[52]....
        /*03b0*/ 	.word	0x00000590
        /*03b4*/ 	.word	0x000000ff
        /*03b8*/ 	.word	0x000000d0
        /*03bc*/ 	.short	0x0100
        /*03be*/ 	.byte	0x08
	.zero		1


	//   ....[53]....
        /*03c0*/ 	.word	0x000005a0
        /*03c4*/ 	.word	0x000000ff
        /*03c8*/ 	.word	0x000001a8
        /*03cc*/ 	.short	0x0100
        /*03ce*/ 	.byte	0x08
	.zero		1


	//   ....[54]....
        /*03d0*/ 	.word	0x00000850
        /*03d4*/ 	.word	0x000000ff
        /*03d8*/ 	.word	0x000001c0
        /*03dc*/ 	.short	0x0100
        /*03de*/ 	.byte	0x06
	.zero		1


	//   ....[55]....
        /*03e0*/ 	.word	0x000008c0
        /*03e4*/ 	.word	0x000000ff
        /*03e8*/ 	.word	0x000001c8
        /*03ec*/ 	.short	0x0100
        /*03ee*/ 	.byte	0x06
	.zero		1


	//   ....[56]....
        /*03f0*/ 	.word	0x000014d0
        /*03f4*/ 	.word	0x000000ff
        /*03f8*/ 	.word	0x00000000
        /*03fc*/ 	.short	0x010a
        /*03fe*/ 	.byte	0x06
	.zero		1


	//   ....[57]....
        /*0400*/ 	.word	0x00001510
        /*0404*/ 	.word	0x000000ff
        /*0408*/ 	.word	0x00000000
        /*040c*/ 	.short	0x010a
        /*040e*/ 	.byte	0x06
	.zero		1


	//   ....[58]....
        /*0410*/ 	.word	0x000018f0
        /*0414*/ 	.word	0x000000ff
        /*0418*/ 	.word	0x00000000
        /*041c*/ 	.short	0x010a
        /*041e*/ 	.byte	0x0c
	.zero		1


	//   ....[59]....
        /*0420*/ 	.word	0x00001930
        /*0424*/ 	.word	0x000000ff
        /*0428*/ 	.word	0x00000000
        /*042c*/ 	.short	0x010a
        /*042e*/ 	.byte	0x0c
	.zero		1


	//   ....[60]....
        /*0430*/ 	.word	0x00001bd0
        /*0434*/ 	.word	0x000000ff
        /*0438*/ 	.word	0x00000000
        /*043c*/ 	.short	0x0101
        /*043e*/ 	.byte	0x08
	.zero		1


	//   ....[61]....
        /*0440*/ 	.word	0x00001ec0
        /*0444*/ 	.word	0x000000ff
        /*0448*/ 	.word	0x00000000
        /*044c*/ 	.short	0x0101
        /*044e*/ 	.byte	0x06
	.zero		1


	//   ....[62]....
        /*0450*/ 	.word	0x00003f00
        /*0454*/ 	.word	0x0000000e
        /*0458*/ 	.word	0x000000d8
        /*045c*/ 	.short	0x010a
        /*045e*/ 	.byte	0x3f
	.zero		1


	//   ....[63]....
        /*0460*/ 	.word	0x000042d0
        /*0464*/ 	.word	0x00000006
        /*0468*/ 	.word	0x000001c8
        /*046c*/ 	.short	0x0101
        /*046e*/ 	.byte	0x3f
	.zero		1


	//   ....[64]....
        /*0470*/ 	.word	0x000049e0
        /*0474*/ 	.word	0x00000005
        /*0478*/ 	.word	0x00000000
        /*047c*/ 	.short	0x010a
        /*047e*/ 	.byte	0x3f
	.zero		1


	//   ....[65]....
        /*0480*/ 	.word	0x00004a60
        /*0484*/ 	.word	0x00000007
        /*0488*/ 	.word	0x00000000
        /*048c*/ 	.short	0x010a
        /*048e*/ 	.byte	0x3f
	.zero		1


	//   ....[66]....
        /*0490*/ 	.word	0x00004af0
        /*0494*/ 	.word	0x00000006
        /*0498*/ 	.word	0x00000000
        /*049c*/ 	.short	0x010a
        /*049e*/ 	.byte	0x3f
	.zero		1


	//   ....[67]....
        /*04a0*/ 	.word	0x00004b80
        /*04a4*/ 	.word	0x00000009
        /*04a8*/ 	.word	0x00000000
        /*04ac*/ 	.short	0x010a
        /*04ae*/ 	.byte	0x3f
	.zero		1


	//   ....[68]....
        /*04b0*/ 	.word	0x00004c10
        /*04b4*/ 	.word	0x00000006
        /*04b8*/ 	.word	0x00000000
        /*04bc*/ 	.short	0x010a
        /*04be*/ 	.byte	0x3f
	.zero		1


	//   ....[69]....
        /*04c0*/ 	.word	0x00004ca0
        /*04c4*/ 	.word	0x00000009
        /*04c8*/ 	.word	0x00000000
        /*04cc*/ 	.short	0x010a
        /*04ce*/ 	.byte	0x3f
	.zero		1


	//   ....[70]....
        /*04d0*/ 	.word	0x00004d30
        /*04d4*/ 	.word	0x00000006
        /*04d8*/ 	.word	0x00000000
        /*04dc*/ 	.short	0x010a
        /*04de*/ 	.byte	0x3f
	.zero		1


	//   ....[71]....
        /*04e0*/ 	.word	0x00004dc0
        /*04e4*/ 	.word	0x00000009
        /*04e8*/ 	.word	0x00000000
        /*04ec*/ 	.short	0x010a
        /*04ee*/ 	.byte	0x3f
	.zero		1


	//   ....[72]....
        /*04f0*/ 	.word	0x00004e50
        /*04f4*/ 	.word	0x00000006
        /*04f8*/ 	.word	0x00000000
        /*04fc*/ 	.short	0x010a
        /*04fe*/ 	.byte	0x3f
	.zero		1


	//   ....[73]....
        /*0500*/ 	.word	0x00004ee0
        /*0504*/ 	.word	0x00000009
        /*0508*/ 	.word	0x00000000
        /*050c*/ 	.short	0x010a
        /*050e*/ 	.byte	0x3f
	.zero		1


	//   ....[74]....
        /*0510*/ 	.word	0x00004f70
        /*0514*/ 	.word	0x00000006
        /*0518*/ 	.word	0x00000000
        /*051c*/ 	.short	0x010a
        /*051e*/ 	.byte	0x3f
	.zero		1


	//   ....[75]....
        /*0520*/ 	.word	0x00005000
        /*0524*/ 	.word	0x00000009
        /*0528*/ 	.word	0x00000000
        /*052c*/ 	.short	0x010a
        /*052e*/ 	.byte	0x3f
	.zero		1


	//   ....[76]....
        /*0530*/ 	.word	0x00005090
        /*0534*/ 	.word	0x00000006
        /*0538*/ 	.word	0x00000000
        /*053c*/ 	.short	0x010a
        /*053e*/ 	.byte	0x3f
	.zero		1


	//   ....[77]....
        /*0540*/ 	.word	0x00005120
        /*0544*/ 	.word	0x00000009
        /*0548*/ 	.word	0x00000000
        /*054c*/ 	.short	0x010a
        /*054e*/ 	.byte	0x3f
	.zero		1


	//   ....[78]....
        /*0550*/ 	.word	0x000051b0
        /*0554*/ 	.word	0x00000006
        /*0558*/ 	.word	0x00000000
        /*055c*/ 	.short	0x010a
        /*055e*/ 	.byte	0x3f
	.zero		1


	//   ....[79]....
        /*0560*/ 	.word	0x00005240
        /*0564*/ 	.word	0x00000009
        /*0568*/ 	.word	0x00000000
        /*056c*/ 	.short	0x010a
        /*056e*/ 	.byte	0x3f
	.zero		1


	//   ....[80]....
        /*0570*/ 	.word	0x000052d0
        /*0574*/ 	.word	0x00000006
        /*0578*/ 	.word	0x00000000
        /*057c*/ 	.short	0x010a
        /*057e*/ 	.byte	0x3f
	.zero		1


	//   ....[81]....
        /*0580*/ 	.word	0x00005360
        /*0584*/ 	.word	0x00000009
        /*0588*/ 	.word	0x00000000
        /*058c*/ 	.short	0x010a
        /*058e*/ 	.byte	0x3f
	.zero		1


	//   ....[82]....
        /*0590*/ 	.word	0x000053f0
        /*0594*/ 	.word	0x00000006
        /*0598*/ 	.word	0x00000000
        /*059c*/ 	.short	0x010a
        /*059e*/ 	.byte	0x3f
	.zero		1


	//   ....[83]....
        /*05a0*/ 	.word	0x00005480
        /*05a4*/ 	.word	0x00000009
        /*05a8*/ 	.word	0x00000000
        /*05ac*/ 	.short	0x010a
        /*05ae*/ 	.byte	0x3f
	.zero		1


	//   ....[84]....
        /*05b0*/ 	.word	0x00005510
        /*05b4*/ 	.word	0x00000006
        /*05b8*/ 	.word	0x00000000
        /*05bc*/ 	.short	0x010a
        /*05be*/ 	.byte	0x3f
	.zero		1


	//   ....[85]....
        /*05c0*/ 	.word	0x000055a0
        /*05c4*/ 	.word	0x00000009
        /*05c8*/ 	.word	0x00000000
        /*05cc*/ 	.short	0x010a
        /*05ce*/ 	.byte	0x3f
	.zero		1


	//   ....[86]....
        /*05d0*/ 	.word	0x00005630
        /*05d4*/ 	.word	0x00000006
        /*05d8*/ 	.word	0x00000000
        /*05dc*/ 	.short	0x010a
        /*05de*/ 	.byte	0x3f
	.zero		1


	//   ....[87]....
        /*05e0*/ 	.word	0x000056c0
        /*05e4*/ 	.word	0x00000009
        /*05e8*/ 	.word	0x00000000
        /*05ec*/ 	.short	0x010a
        /*05ee*/ 	.byte	0x3f
	.zero		1


	//   ....[88]....
        /*05f0*/ 	.word	0x00005750
        /*05f4*/ 	.word	0x00000008
        /*05f8*/ 	.word	0x00000000
        /*05fc*/ 	.short	0x010a
        /*05fe*/ 	.byte	0x3f
	.zero		1


	//   ....[89]....
        /*0600*/ 	.word	0x000057e0
        /*0604*/ 	.word	0x0000000b
        /*0608*/ 	.word	0x00000000
        /*060c*/ 	.short	0x010a
        /*060e*/ 	.byte	0x3f
	.zero		1


	//   ....[90]....
        /*0610*/ 	.word	0x00005870
        /*0614*/ 	.word	0x00000003
        /*0618*/ 	.word	0x00000000
        /*061c*/ 	.short	0x010a
        /*061e*/ 	.byte	0x3f
	.zero		1


	//   ....[91]....
        /*0620*/ 	.word	0x000058e0
        /*0624*/ 	.word	0x00000005
        /*0628*/ 	.word	0x00000000
        /*062c*/ 	.short	0x010a
        /*062e*/ 	.byte	0x3f
	.zero		1


	//   ....[92]....
        /*0630*/ 	.word	0x00005940
        /*0634*/ 	.word	0x00000006
        /*0638*/ 	.word	0x00000000
        /*063c*/ 	.short	0x010a
        /*063e*/ 	.byte	0x3f
	.zero		1


	//   ....[93]....
        /*0640*/ 	.word	0x00005a10
        /*0644*/ 	.word	0x0000000e
        /*0648*/ 	.word	0x000000d8
        /*064c*/ 	.short	0x010a
        /*064e*/ 	.byte	0x3f
	.zero		1


	//   ....[94]....
        /*0650*/ 	.word	0x00005af0
        /*0654*/ 	.word	0x00000005
        /*0658*/ 	.word	0x00000000
        /*065c*/ 	.short	0x010a
        /*065e*/ 	.byte	0x3f
	.zero		1


	//   ....[95]....
        /*0660*/ 	.word	0x00005b40
        /*0664*/ 	.word	0x00000007
        /*0668*/ 	.word	0x00000000
        /*066c*/ 	.short	0x010a
        /*066e*/ 	.byte	0x3f
	.zero		1


	//   ....[96]....
        /*0670*/ 	.word	0x00005b90
        /*0674*/ 	.word	0x00000006
        /*0678*/ 	.word	0x00000000
        /*067c*/ 	.short	0x010a
        /*067e*/ 	.byte	0x3f
	.zero		1


	//   ....[97]....
        /*0680*/ 	.word	0x00005be0
        /*0684*/ 	.word	0x00000009
        /*0688*/ 	.word	0x00000000
        /*068c*/ 	.short	0x010a
        /*068e*/ 	.byte	0x3f
	.zero		1


	//   ....[98]....
        /*0690*/ 	.word	0x00005c30
        /*0694*/ 	.word	0x00000006
        /*0698*/ 	.word	0x00000000
        /*069c*/ 	.short	0x010a
        /*069e*/ 	.byte	0x3f
	.zero		1


	//   ....[99]....
        /*06a0*/ 	.word	0x00005c80
        /*06a4*/ 	.word	0x00000009
        /*06a8*/ 	.word	0x00000000
        /*06ac*/ 	.short	0x010a
        /*06ae*/ 	.byte	0x3f
	.zero		1


	//   ....[100]....
        /*06b0*/ 	.word	0x00005cd0
        /*06b4*/ 	.word	0x00000006
        /*06b8*/ 	.word	0x00000000
        /*06bc*/ 	.short	0x010a
        /*06be*/ 	.byte	0x3f
	.zero		1


	//   ....[101]....
        /*06c0*/ 	.word	0x00005d20
        /*06c4*/ 	.word	0x00000009
        /*06c8*/ 	.word	0x00000000
        /*06cc*/ 	.short	0x010a
        /*06ce*/ 	.byte	0x3f
	.zero		1


	//   ....[102]....
        /*06d0*/ 	.word	0x00005d70
        /*06d4*/ 	.word	0x00000006
        /*06d8*/ 	.word	0x00000000
        /*06dc*/ 	.short	0x010a
        /*06de*/ 	.byte	0x3f
	.zero		1


	//   ....[103]....
        /*06e0*/ 	.word	0x00005dc0
        /*06e4*/ 	.word	0x00000009
        /*06e8*/ 	.word	0x00000000
        /*06ec*/ 	.short	0x010a
        /*06ee*/ 	.byte	0x3f
	.zero		1


	//   ....[104]....
        /*06f0*/ 	.word	0x00005e10
        /*06f4*/ 	.word	0x00000006
        /*06f8*/ 	.word	0x00000000
        /*06fc*/ 	.short	0x010a
        /*06fe*/ 	.byte	0x3f
	.zero		1


	//   ....[105]....
        /*0700*/ 	.word	0x00005e60
        /*0704*/ 	.word	0x00000009
        /*0708*/ 	.word	0x00000000
        /*070c*/ 	.short	0x010a
        /*070e*/ 	.byte	0x3f
	.zero		1


	//   ....[106]....
        /*0710*/ 	.word	0x00005eb0
        /*0714*/ 	.word	0x00000006
        /*0718*/ 	.word	0x00000000
        /*071c*/ 	.short	0x010a
        /*071e*/ 	.byte	0x3f
	.zero		1


	//   ....[107]....
        /*0720*/ 	.word	0x00005f00
        /*0724*/ 	.word	0x00000009
        /*0728*/ 	.word	0x00000000
        /*072c*/ 	.short	0x010a
        /*072e*/ 	.byte	0x3f
	.zero		1


	//   ....[108]....
        /*0730*/ 	.word	0x00005f50
        /*0734*/ 	.word	0x00000006
        /*0738*/ 	.word	0x00000000
        /*073c*/ 	.short	0x010a
        /*073e*/ 	.byte	0x3f
	.zero		1


	//   ....[109]....
        /*0740*/ 	.word	0x00005fa0
        /*0744*/ 	.word	0x00000009
        /*0748*/ 	.word	0x00000000
        /*074c*/ 	.short	0x010a
        /*074e*/ 	.byte	0x3f
	.zero		1


	//   ....[110]....
        /*0750*/ 	.word	0x00005ff0
        /*0754*/ 	.word	0x00000006
        /*0758*/ 	.word	0x00000000
        /*075c*/ 	.short	0x010a
        /*075e*/ 	.byte	0x3f
	.zero		1


	//   ....[111]....
        /*0760*/ 	.word	0x00006040
        /*0764*/ 	.word	0x00000009
        /*0768*/ 	.word	0x00000000
        /*076c*/ 	.short	0x010a
        /*076e*/ 	.byte	0x3f
	.zero		1


	//   ....[112]....
        /*0770*/ 	.word	0x00006090
        /*0774*/ 	.word	0x00000006
        /*0778*/ 	.word	0x00000000
        /*077c*/ 	.short	0x010a
        /*077e*/ 	.byte	0x3f
	.zero		1


	//   ....[113]....
        /*0780*/ 	.word	0x000060e0
        /*0784*/ 	.word	0x00000009
        /*0788*/ 	.word	0x00000000
        /*078c*/ 	.short	0x010a
        /*078e*/ 	.byte	0x3f
	.zero		1


	//   ....[114]....
        /*0790*/ 	.word	0x00006130
        /*0794*/ 	.word	0x00000006
        /*0798*/ 	.word	0x00000000
        /*079c*/ 	.short	0x010a
        /*079e*/ 	.byte	0x3f
	.zero		1


	//   ....[115]....
        /*07a0*/ 	.word	0x00006180
        /*07a4*/ 	.word	0x00000009
        /*07a8*/ 	.word	0x00000000
        /*07ac*/ 	.short	0x010a
        /*07ae*/ 	.byte	0x3f
	.zero		1


	//   ....[116]....
        /*07b0*/ 	.word	0x000061d0
        /*07b4*/ 	.word	0x00000006
        /*07b8*/ 	.word	0x00000000
        /*07bc*/ 	.short	0x010a
        /*07be*/ 	.byte	0x3f
	.zero		1


	//   ....[117]....
        /*07c0*/ 	.word	0x00006220
        /*07c4*/ 	.word	0x00000009
        /*07c8*/ 	.word	0x00000000
        /*07cc*/ 	.short	0x010a
        /*07ce*/ 	.byte	0x3f
	.zero		1


	//   ....[118]....
        /*07d0*/ 	.word	0x00006270
        /*07d4*/ 	.word	0x00000008
        /*07d8*/ 	.word	0x00000000
        /*07dc*/ 	.short	0x010a
        /*07de*/ 	.byte	0x3f
	.zero		1


	//   ....[119]....
        /*07e0*/ 	.word	0x000062c0
        /*07e4*/ 	.word	0x0000000b
        /*07e8*/ 	.word	0x00000000
        /*07ec*/ 	.short	0x010a
        /*07ee*/ 	.byte	0x3f
	.zero		1


	//----- nvinfo : EIATTR_NUM_MBARRIERS
	.align		4
.L_28:
        /*07f0*/ 	.byte	0x03, 0x38
        /*07f2*/ 	.short	0x0038


	//----- nvinfo : EIATTR_EXIT_INSTR_OFFSETS
	.align		4
        /*07f4*/ 	.byte	0x04, 0x1c
        /*07f6*/ 	.short	(.L_30 - .L_29)


	//   ....[0]....
.L_29:
        /*07f8*/ 	.word	0x00000910


	//   ....[1]....
        /*07fc*/ 	.word	0x000011f0


	//   ....[2]....
        /*0800*/ 	.word	0x00003560


	//   ....[3]....
        /*0804*/ 	.word	0x00003ba0


	//   ....[4]....
        /*0808*/ 	.word	0x000058c0


	//----- nvinfo : EIATTR_MAX_THREADS
	.align		4
.L_30:
        /*080c*/ 	.byte	0x04, 0x05
        /*080e*/ 	.short	(.L_32 - .L_31)
.L_31:
        /*0810*/ 	.word	0x00000180
        /*0814*/ 	.word	0x00000001
        /*0818*/ 	.word	0x00000001


	//----- nvinfo : EIATTR_CRS_STACK_SIZE
	.align		4
.L_32:
        /*081c*/ 	.byte	0x04, 0x1e
        /*081e*/ 	.short	(.L_34 - .L_33)
.L_33:
        /*0820*/ 	.word	0x00000000


	//----- nvinfo : EIATTR_CBANK_PARAM_SIZE
	.align		4
.L_34:
        /*0824*/ 	.byte	0x03, 0x19
        /*0826*/ 	.short	0x0470


	//----- nvinfo : EIATTR_PARAM_CBANK
	.align		4
        /*0828*/ 	.byte	0x04, 0x0a
        /*082a*/ 	.short	(.L_36 - .L_35)
	.align		4
.L_35:
        /*082c*/ 	.word	index@(.nv.constant0._ZN7cutlass13device_kernelINS_4gemm6kernel13GemmUniversalIN4cute5tupleIJiiiiEEENS1_10collective13CollectiveMmaINS1_37MainloopSm90TmaGmmaWarpSpecializedFP8ILi27ENS5_IJNS4_1CILi1EEESB_SB_EEENS1_35KernelTmaWarpSpecializedCooperativeEEENS5_IJNSA_ILi256EEENSA_ILi8EEENSA_ILi32EEEEEENS_12float_e4m3_tENS5_IJlSB_lEEESJ_SK_NS4_8TiledMMAINS4_8MMA_AtomIJNS4_4SM904GMMA29MMA_64x8x32_F32E4M3E4M3_SS_TNILNSO_7ScaleInE1ELSQ_1EEEEEENS4_6LayoutINS5_IJNSA_ILi2EEESB_SB_EEENS5_IJSB_NSA_ILi0EEESW_EEEEENS5_IJNS4_10UnderscoreESZ_SZ_EEEEENS4_13SM90_TMA_LOADENS4_14ComposedLayoutINS4_7SwizzleILi1ELi4ELi3EEENS4_18smem_ptr_flag_bitsILi8EEENST_INS5_IJSG_SH_EEENS5_IJSH_SB_EEEEEEEvNS4_8identityES12_S1B_vS1C_EENS_8epilogue10collective6detail29Sm90TmaWarpSpecializedAdapterINS1F_15DefaultEpilogueISJ_SK_SK_NS1E_6thread17LinearCombinationISJ_Li1EffLNS1J_9ScaleType4KindE0ELNS_15FloatRoundStyleE2ESJ_EENS1_15EpilogueDefaultEEEEEvvEEEEvNT_6ParamsE)
        /*0830*/ 	.short	0x0210
        /*0832*/ 	.short	0x0470


	//----- nvinfo : EIATTR_SW_WAR
	.align		4
.L_36:
        /*0834*/ 	.byte	0x04, 0x36
        /*0836*/ 	.short	(.L_38 - .L_37)
.L_37:
        /*0838*/ 	.word	0x00000008
.L_38:


//--------------------- .nv.callgraph             --------------------------
	.section	.nv.callgraph,"",@"SHT_CUDA_CALLGRAPH"
	.align	4
	.sectionentsize	8
	.align		4
        /*0000*/ 	.word	0x00000000
	.align		4
        /*0004*/ 	.word	0xffffffff
	.align		4
        /*0008*/ 	.word	0x00000000
	.align		4
        /*000c*/ 	.word	0xfffffffe
	.align		4
        /*0010*/ 	.word	0x00000000
	.align		4
        /*0014*/ 	.word	0xfffffffd
	.align		4
        /*0018*/ 	.word	0x00000000
	.align		4
        /*001c*/ 	.word	0xfffffffc


//--------------------- .nv.constant4             --------------------------
	.section	.nv.constant4,"a",@progbits
	.align	8
	.align		8
.nv.constant4:
        /*0000*/ 	.dword	_ZN40_INTERNAL_8b749782_4_k_cu_94f937fb_116214cuda3std3__45__cpo5beginE
	.align		8
        /*0008*/ 	.dword	_ZN40_INTERNAL_8b749782_4_k_cu_94f937fb_116214cuda3std3__45__cpo3endE
	.align		8
        /*0010*/ 	.dword	_ZN40_INTERNAL_8b749782_4_k_cu_94f937fb_116214cuda3std3__45__cpo6cbeginE
	.align		8
        /*0018*/ 	.dword	_ZN40_INTERNAL_8b749782_4_k_cu_94f937fb_116214cuda3std3__45__cpo4cendE
	.align		8
        /*0020*/ 	.dword	_ZN40_INTERNAL_8b749782_4_k_cu_94f937fb_116214cuda3std3__442_GLOBAL__N__8b749782_4_k_cu_94f937fb_116216ignoreE
	.align		8
        /*0028*/ 	.dword	_ZN40_INTERNAL_8b749782_4_k_cu_94f937fb_116214cuda3std3__419piecewise_constructE
	.align		8
        /*0030*/ 	.dword	_ZN40_INTERNAL_8b749782_4_k_cu_94f937fb_116214cuda3std3__48in_placeE
	.align		8
        /*0038*/ 	.dword	_ZN40_INTERNAL_8b749782_4_k_cu_94f937fb_116214cuda3std6ranges3__45__cpo4swapE
	.align		8
        /*0040*/ 	.dword	_ZN40_INTERNAL_8b749782_4_k_cu_94f937fb_116214cuda3std6ranges3__45__cpo9iter_moveE
	.align		8
        /*0048*/ 	.dword	_ZN40_INTERNAL_8b749782_4_k_cu_94f937fb_116214cute7productE
	.align		8
        /*0050*/ 	.dword	_ZN40_INTERNAL_8b749782_4_k_cu_94f937fb_116214cute1_E


//--------------------- .text._ZN7cutlass13device_kernelINS_4gemm6kernel13GemmUniversalIN4cute5tupleIJiiiiEEENS1_10collective13CollectiveMmaINS1_37MainloopSm90TmaGmmaWarpSpecializedFP8ILi27ENS5_IJNS4_1CILi1EEESB_SB_EEENS1_35KernelTmaWarpSpecializedCooperativeEEENS5_IJNSA_ILi256EEENSA_ILi8EEENSA_ILi32EEEEEENS_12float_e4m3_tENS5_IJlSB_lEEESJ_SK_NS4_8TiledMMAINS4_8MMA_AtomIJNS4_4SM904GMMA29MMA_64x8x32_F32E4M3E4M3_SS_TNILNSO_7ScaleInE1ELSQ_1EEEEEENS4_6LayoutINS5_IJNSA_ILi2EEESB_SB_EEENS5_IJSB_NSA_ILi0EEESW_EEEEENS5_IJNS4_10UnderscoreESZ_SZ_EEEEENS4_13SM90_TMA_LOADENS4_14ComposedLayoutINS4_7SwizzleILi1ELi4ELi3EEENS4_18smem_ptr_flag_bitsILi8EEENST_INS5_IJSG_SH_EEENS5_IJSH_SB_EEEEEEEvNS4_8identityES12_S1B_vS1C_EENS_8epilogue10collective6detail29Sm90TmaWarpSpecializedAdapterINS1F_15DefaultEpilogueISJ_SK_SK_NS1E_6thread17LinearCombinationISJ_Li1EffLNS1J_9ScaleType4KindE0ELNS_15FloatRoundStyleE2ESJ_EENS1_15EpilogueDefaultEEEEEvvEEEEvNT_6ParamsE --------------------------
	.section	.text._ZN7cutlass13device_kernelINS_4gemm6kernel13GemmUniversalIN4cute5tupleIJiiiiEEENS1_10collective13CollectiveMmaINS1_37MainloopSm90TmaGmmaWarpSpecializedFP8ILi27ENS5_IJNS4_1CILi1EEESB_SB_EEENS1_35KernelTmaWarpSpecializedCooperativeEEENS5_IJNSA_ILi256EEENSA_ILi8EEENSA_ILi32EEEEEENS_12float_e4m3_tENS5_IJlSB_lEEESJ_SK_NS4_8TiledMMAINS4_8MMA_AtomIJNS4_4SM904GMMA29MMA_64x8x32_F32E4M3E4M3_SS_TNILNSO_7ScaleInE1ELSQ_1EEEEEENS4_6LayoutINS5_IJNSA_ILi2EEESB_SB_EEENS5_IJSB_NSA_ILi0EEESW_EEEEENS5_IJNS4_10UnderscoreESZ_SZ_EEEEENS4_13SM90_TMA_LOADENS4_14ComposedLayoutINS4_7SwizzleILi1ELi4ELi3EEENS4_18smem_ptr_flag_bitsILi8EEENST_INS5_IJSG_SH_EEENS5_IJSH_SB_EEEEEEEvNS4_8identityES12_S1B_vS1C_EENS_8epilogue10collective6detail29Sm90TmaWarpSpecializedAdapterINS1F_15DefaultEpilogueISJ_SK_SK_NS1E_6thread17LinearCombinationISJ_Li1EffLNS1J_9ScaleType4KindE0ELNS_15FloatRoundStyleE2ESJ_EENS1_15EpilogueDefaultEEEEEvvEEEEvNT_6ParamsE,"ax",@progbits
	.align	128
.text._ZN7cutlass13device_kernelINS_4gemm6kernel13GemmUniversalIN4cute5tupleIJiiiiEEENS1_10collective13CollectiveMmaINS1_37MainloopSm90TmaGmmaWarpSpecializedFP8ILi27ENS5_IJNS4_1CILi1EEESB_SB_EEENS1_35KernelTmaWarpSpecializedCooperativeEEENS5_IJNSA_ILi256EEENSA_ILi8EEENSA_ILi32EEEEEENS_12float_e4m3_tENS5_IJlSB_lEEESJ_SK_NS4_8TiledMMAINS4_8MMA_AtomIJNS4_4SM904GMMA29MMA_64x8x32_F32E4M3E4M3_SS_TNILNSO_7ScaleInE1ELSQ_1EEEEEENS4_6LayoutINS5_IJNSA_ILi2EEESB_SB_EEENS5_IJSB_NSA_ILi0EEESW_EEEEENS5_IJNS4_10UnderscoreESZ_SZ_EEEEENS4_13SM90_TMA_LOADENS4_14ComposedLayoutINS4_7SwizzleILi1ELi4ELi3EEENS4_18smem_ptr_flag_bitsILi8EEENST_INS5_IJSG_SH_EEENS5_IJSH_SB_EEEEEEEvNS4_8identityES12_S1B_vS1C_EENS_8epilogue10collective6detail29Sm90TmaWarpSpecializedAdapterINS1F_15DefaultEpilogueISJ_SK_SK_NS1E_6thread17LinearCombinationISJ_Li1EffLNS1J_9ScaleType4KindE0ELNS_15FloatRoundStyleE2ESJ_EENS1_15EpilogueDefaultEEEEEvvEEEEvNT_6ParamsE:
        .type           _ZN7cutlass13device_kernelINS_4gemm6kernel13GemmUniversalIN4cute5tupleIJiiiiEEENS1_10collective13CollectiveMmaINS1_37MainloopSm90TmaGmmaWarpSpecializedFP8ILi27ENS5_IJNS4_1CILi1EEESB_SB_EEENS1_35KernelTmaWarpSpecializedCooperativeEEENS5_IJNSA_ILi256EEENSA_ILi8EEENSA_ILi32EEEEEENS_12float_e4m3_tENS5_IJlSB_lEEESJ_SK_NS4_8TiledMMAINS4_8MMA_AtomIJNS4_4SM904GMMA29MMA_64x8x32_F32E4M3E4M3_SS_TNILNSO_7ScaleInE1ELSQ_1EEEEEENS4_6LayoutINS5_IJNSA_ILi2EEESB_SB_EEENS5_IJSB_NSA_ILi0EEESW_EEEEENS5_IJNS4_10UnderscoreESZ_SZ_EEEEENS4_13SM90_TMA_LOADENS4_14ComposedLayoutINS4_7SwizzleILi1ELi4ELi3EEENS4_18smem_ptr_flag_bitsILi8EEENST_INS5_IJSG_SH_EEENS5_IJSH_SB_EEEEEEEvNS4_8identityES12_S1B_vS1C_EENS_8epilogue10collective6detail29Sm90TmaWarpSpecializedAdapterINS1F_15DefaultEpilogueISJ_SK_SK_NS1E_6thread17LinearCombinationISJ_Li1EffLNS1J_9ScaleType4KindE0ELNS_15FloatRoundStyleE2ESJ_EENS1_15EpilogueDefaultEEEEEvvEEEEvNT_6ParamsE,@function
        .size           _ZN7cutlass13device_kernelINS_4gemm6kernel13GemmUniversalIN4cute5tupleIJiiiiEEENS1_10collective13CollectiveMmaINS1_37MainloopSm90TmaGmmaWarpSpecializedFP8ILi27ENS5_IJNS4_1CILi1EEESB_SB_EEENS1_35KernelTmaWarpSpecializedCooperativeEEENS5_IJNSA_ILi256EEENSA_ILi8EEENSA_ILi32EEEEEENS_12float_e4m3_tENS5_IJlSB_lEEESJ_SK_NS4_8TiledMMAINS4_8MMA_AtomIJNS4_4SM904GMMA29MMA_64x8x32_F32E4M3E4M3_SS_TNILNSO_7ScaleInE1ELSQ_1EEEEEENS4_6LayoutINS5_IJNSA_ILi2EEESB_SB_EEENS5_IJSB_NSA_ILi0EEESW_EEEEENS5_IJNS4_10UnderscoreESZ_SZ_EEEEENS4_13SM90_TMA_LOADENS4_14ComposedLayoutINS4_7SwizzleILi1ELi4ELi3EEENS4_18smem_ptr_flag_bitsILi8EEENST_INS5_IJSG_SH_EEENS5_IJSH_SB_EEEEEEEvNS4_8identityES12_S1B_vS1C_EENS_8epilogue10collective6detail29Sm90TmaWarpSpecializedAdapterINS1F_15DefaultEpilogueISJ_SK_SK_NS1E_6thread17LinearCombinationISJ_Li1EffLNS1J_9ScaleType4KindE0ELNS_15FloatRoundStyleE2ESJ_EENS1_15EpilogueDefaultEEEEEvvEEEEvNT_6ParamsE,(.L_x_136 - _ZN7cutlass13device_kernelINS_4gemm6kernel13GemmUniversalIN4cute5tupleIJiiiiEEENS1_10collective13CollectiveMmaINS1_37MainloopSm90TmaGmmaWarpSpecializedFP8ILi27ENS5_IJNS4_1CILi1EEESB_SB_EEENS1_35KernelTmaWarpSpecializedCooperativeEEENS5_IJNSA_ILi256EEENSA_ILi8EEENSA_ILi32EEEEEENS_12float_e4m3_tENS5_IJlSB_lEEESJ_SK_NS4_8TiledMMAINS4_8MMA_AtomIJNS4_4SM904GMMA29MMA_64x8x32_F32E4M3E4M3_SS_TNILNSO_7ScaleInE1ELSQ_1EEEEEENS4_6LayoutINS5_IJNSA_ILi2EEESB_SB_EEENS5_IJSB_NSA_ILi0EEESW_EEEEENS5_IJNS4_10UnderscoreESZ_SZ_EEEEENS4_13SM90_TMA_LOADENS4_14ComposedLayoutINS4_7SwizzleILi1ELi4ELi3EEENS4_18smem_ptr_flag_bitsILi8EEENST_INS5_IJSG_SH_EEENS5_IJSH_SB_EEEEEEEvNS4_8identityES12_S1B_vS1C_EENS_8epilogue10collective6detail29Sm90TmaWarpSpecializedAdapterINS1F_15DefaultEpilogueISJ_SK_SK_NS1E_6thread17LinearCombinationISJ_Li1EffLNS1J_9ScaleType4KindE0ELNS_15FloatRoundStyleE2ESJ_EENS1_15EpilogueDefaultEEEEEvvEEEEvNT_6ParamsE)
        .other          _ZN7cutlass13device_kernelINS_4gemm6kernel13GemmUniversalIN4cute5tupleIJiiiiEEENS1_10collective13CollectiveMmaINS1_37MainloopSm90TmaGmmaWarpSpecializedFP8ILi27ENS5_IJNS4_1CILi1EEESB_SB_EEENS1_35KernelTmaWarpSpecializedCooperativeEEENS5_IJNSA_ILi256EEENSA_ILi8EEENSA_ILi32EEEEEENS_12float_e4m3_tENS5_IJlSB_lEEESJ_SK_NS4_8TiledMMAINS4_8MMA_AtomIJNS4_4SM904GMMA29MMA_64x8x32_F32E4M3E4M3_SS_TNILNSO_7ScaleInE1ELSQ_1EEEEEENS4_6LayoutINS5_IJNSA_ILi2EEESB_SB_EEENS5_IJSB_NSA_ILi0EEESW_EEEEENS5_IJNS4_10UnderscoreESZ_SZ_EEEEENS4_13SM90_TMA_LOADENS4_14ComposedLayoutINS4_7SwizzleILi1ELi4ELi3EEENS4_18smem_ptr_flag_bitsILi8EEENST_INS5_IJSG_SH_EEENS5_IJSH_SB_EEEEEEEvNS4_8identityES12_S1B_vS1C_EENS_8epilogue10collective6detail29Sm90TmaWarpSpecializedAdapterINS1F_15DefaultEpilogueISJ_SK_SK_NS1E_6thread17LinearCombinationISJ_Li1EffLNS1J_9ScaleType4KindE0ELNS_15FloatRoundStyleE2ESJ_EENS1_15EpilogueDefaultEEEEEvvEEEEvNT_6ParamsE,@"STO_CUDA_ENTRY STV_DEFAULT"
_ZN7cutlass13device_kernelINS_4gemm6kernel13GemmUniversalIN4cute5tupleIJiiiiEEENS1_10collective13CollectiveMmaINS1_37MainloopSm90TmaGmmaWarpSpecializedFP8ILi27ENS5_IJNS4_1CILi1EEESB_SB_EEENS1_35KernelTmaWarpSpecializedCooperativeEEENS5_IJNSA_ILi256EEENSA_ILi8EEENSA_ILi32EEEEEENS_12float_e4m3_tENS5_IJlSB_lEEESJ_SK_NS4_8TiledMMAINS4_8MMA_AtomIJNS4_4SM904GMMA29MMA_64x8x32_F32E4M3E4M3_SS_TNILNSO_7ScaleInE1ELSQ_1EEEEEENS4_6LayoutINS5_IJNSA_ILi2EEESB_SB_EEENS5_IJSB_NSA_ILi0EEESW_EEEEENS5_IJNS4_10UnderscoreESZ_SZ_EEEEENS4_13SM90_TMA_LOADENS4_14ComposedLayoutINS4_7SwizzleILi1ELi4ELi3EEENS4_18smem_ptr_flag_bitsILi8EEENST_INS5_IJSG_SH_EEENS5_IJSH_SB_EEEEEEEvNS4_8identityES12_S1B_vS1C_EENS_8epilogue10collective6detail29Sm90TmaWarpSpecializedAdapterINS1F_15DefaultEpilogueISJ_SK_SK_NS1E_6thread17LinearCombinationISJ_Li1EffLNS1J_9ScaleType4KindE0ELNS_15FloatRoundStyleE2ESJ_EENS1_15EpilogueDefaultEEEEEvvEEEEvNT_6ParamsE:
[----:B------:R-:W-:Y:S01]  /*0000*/  LDC R1, c[0x0][0x28] ;  /* 0x00000a00ff017b82 */ /* 0x000fe20000000800 */
[----:B------:R-:W0:Y:S01]  /*0010*/  S2R R11, SR_TID.X ;  /* 0x00000000000b7919 */ /* 0x000e220000002100 */
[----:B------:R-:W-:Y:S01]  /*0020*/  ELECT P0, URZ, PT ;  /* 0x00000000003f782f */ /* 0x000fe20003800000 */
[----:B------:R-:W-:Y:S01]  /*0030*/  BSSY B0, `(.L_x_0) ;  /* 0x000000f000007945 */ /* 0x000fe20003800000 */
[--C-:B0-----:R-:W-:Y:S02]  /*0040*/  SHF.R.U32.HI R0, RZ, 0x5, R11.reuse ;  /* 0x00000005ff007819 */ /* 0x101fe4000001160b */
[----:B------:R-:W-:-:S03]  /*0050*/  SHF.R.U32.HI R3, RZ, 0x7, R11 ;  /* 0x00000007ff037819 */ /* 0x000fc6000001160b */
[----:B------:R-:W0:Y:S04]  /*0060*/  SHFL.IDX PT, R2, R0, RZ, 0x1f ;  /* 0x00001fff00027589 */ /* 0x000e2800000e0000 */
[----:B------:R1:W2:Y:S01]  /*0070*/  SHFL.IDX PT, R10, R3, RZ, 0x1f ;  /* 0x00001fff030a7589 */ /* 0x0002a200000e0000 */
[----:B0-----:R-:W-:-:S13]  /*0080*/  ISETP.NE.OR P0, PT, R2, RZ, !P0 ;  /* 0x000000ff0200720c */ /* 0x001fda0004705670 */
[----:B-12---:R-:W-:Y:S05]  /*0090*/  @P0 BRA `(.L_x_1) ;  /* 0x0000000000200947 */ /* 0x006fea0003800000 */
[----:B------:R-:W-:Y:S02]  /*00a0*/  ULDC.64 UR4, c[0x0][0x198] ;  /* 0x0000660000047ab9 */ /* 0x000fe40000000a00 */
[----:B------:R-:W-:Y:S02]  /*00b0*/  UIADD3 UR6, UP0, UR4, 0xf0, URZ ;  /* 0x000000f004067890 */ /* 0x000fe4000ff1e03f */
[----:B------:R-:W-:Y:S02]  /*00c0*/  UIADD3 UR4, UP1, UR4, 0x1f0, URZ ;  /* 0x000001f004047890 */ /* 0x000fe4000ff3e03f */
[----:B------:R-:W-:Y:S02]  /*00d0*/  UIADD3.X UR7, URZ, UR5, URZ, UP0, !UPT ;  /* 0x000000053f077290 */ /* 0x000fe400087fe43f */
[----:B------:R-:W-:-:S07]  /*00e0*/  UIADD3.X UR5, URZ, UR5, URZ, UP1, !UPT ;  /* 0x000000053f057290 */ /* 0x000fce0008ffe43f */
[----:B------:R0:W-:Y:S02]  /*00f0*/  UTMACCTL.PF [UR6] ;  /* 0x00000000060079b9 */ /* 0x0001e40008040000 */
[----:B------:R0:W-:Y:S02]  /*0100*/  UTMACCTL.PF [UR4] ;  /* 0x00000000040079b9 */ /* 0x0001e40008040000 */
[----:B0-----:R-:W-:Y:S01]  /*0110*/  NOP ;  /* 0x0000000000007918 */ /* 0x001fe20000000000 */
.L_x_1:
[----:B------:R-:W-:Y:S05]  /*0120*/  BSYNC B0 ;  /* 0x0000000000007941 */ /* 0x000fea0003800000 */
.L_x_0:
[----:B------:R-:W0:Y:S02]  /*0130*/  SHFL.IDX PT, R3, R0, RZ, 0x1f ;  /* 0x00001fff00037589 */ /* 0x000e2400000e0000 */
[----:B0-----:R-:W-:-:S13]  /*0140*/  ISETP.NE.AND P0, PT, R3, RZ, PT ;  /* 0x000000ff0300720c */ /* 0x001fda0003f05270 */
[----:B------:R-:W-:Y:S05]  /*0150*/  @P0 BRA `(.L_x_2) ;  /* 0x00000004001c0947 */ /* 0x000fea0003800000 */
[----:B------:R-:W-:Y:S01]  /*0160*/  ELECT P0, URZ, PT ;  /* 0x00000000003f782f */ /* 0x000fe20003800000 */
[----:B------:R-:W-:-:S12]  /*0170*/  BSSY B0, `(.L_x_2) ;  /* 0x0000045000007945 */ /* 0x000fd80003800000 */
[----:B------:R-:W-:Y:S05]  /*0180*/  @!P0 BRA `(.L_x_3) ;  /* 0x00000004000c8947 */ /* 0x000fea0003800000 */
[----:B------:R-:W0:Y:S01]  /*0190*/  S2UR UR8, SR_CgaCtaId ;  /* 0x00000000000879c3 */ /* 0x000e220000008800 */
[----:B------:R-:W-:Y:S01]  /*01a0*/  UMOV UR4, 0x400 ;  /* 0x0000040000047882 */ /* 0x000fe20000000000 */
[----:B------:R-:W-:Y:S01]  /*01b0*/  UMOV UR5, 0x1 ;  /* 0x0000000100057882 */ /* 0x000fe20000000000 */
[----:B------:R-:W-:Y:S02]  /*01c0*/  UMOV UR6, 0x100 ;  /* 0x0000010000067882 */ /* 0x000fe40000000000 */
[----:B------:R-:W-:-:S04]  /*01d0*/  UIADD3 UR6, -UR6, 0x100000, URZ ;  /* 0x0010000006067890 */ /* 0x000fc8000fffe13f */
[----:B------:R-:W-:Y:S02]  /*01e0*/  USHF.L.U32 UR7, UR6, 0xb, URZ ;  /* 0x0000000b06077899 */ /* 0x000fe4000800063f */
[----:B------:R-:W-:Y:S02]  /*01f0*/  USHF.L.U32 UR6, UR6, 0x1, URZ ;  /* 0x0000000106067899 */ /* 0x000fe4000800063f */
[----:B0-----:R-:W-:Y:S02]  /*0200*/  ULEA UR8, UR8, UR4, 0x18 ;  /* 0x0000000408087291 */ /* 0x001fe4000f8ec03f */
[----:B------:R-:W-:-:S04]  /*0210*/  UIADD3 UR4, -UR5, 0x100000, URZ ;  /* 0x0010000005047890 */ /* 0x000fc8000fffe13f */
[----:B------:R-:W-:Y:S02]  /*0220*/  USHF.L.U32 UR5, UR4, 0xb, URZ ;  /* 0x0000000b04057899 */ /* 0x000fe4000800063f */
[----:B------:R-:W-:Y:S01]  /*0230*/  USHF.L.U32 UR4, UR4, 0x1, URZ ;  /* 0x0000000104047899 */ /* 0x000fe2000800063f */
[----:B------:R-:W0:Y:S11]  /*0240*/  FENCE.VIEW.ASYNC.S ;  /* 0x00000000000073c6 */ /* 0x000e360000000000 */
[----:B0-----:R0:W1:Y:S01]  /*0250*/  SYNCS.EXCH.64 URZ, [UR8], UR4 ;  /* 0x00000004083f75b2 */ /* 0x0010620008000100 */
[----:B------:R0:W2:Y:S01]  /*0260*/  SYNCS.EXCH.64 URZ, [UR8+0xd8], UR6 ;  /* 0x0000d806083f75b2 */ /* 0x0000a20008000100 */
[----:B------:R0:W3:Y:S01]  /*0270*/  SYNCS.EXCH.64 URZ, [UR8+0x8], UR4 ;  /* 0x00000804083f75b2 */ /* 0x0000e20008000100 */
[----:B------:R0:W4:Y:S01]  /*0280*/  SYNCS.EXCH.64 URZ, [UR8+0xe0], UR6 ;  /* 0x0000e006083f75b2 */ /* 0x0001220008000100 */
[----:B------:R0:W0:Y:S01]  /*0290*/  SYNCS.EXCH.64 URZ, [UR8+0x10], UR4 ;  /* 0x00001004083f75b2 */ /* 0x0000220008000100 */
        /* <DEDUP_REMOVED lines=49> */
[----:B-1234-:R-:W-:Y:S01]  /*05b0*/  NOP ;  /* 0x0000000000007918 */ /* 0x01efe20000000000 */
.L_x_3:
[----:B0-----:R-:W-:Y:S05]  /*05c0*/  BSYNC B0 ;  /* 0x0000000000007941 */ /* 0x001fea0003800000 */
.L_x_2:
[----:B------:R-:W0:Y:S01]  /*05d0*/  SHFL.IDX PT, R0, R0, RZ, 0x1f ;  /* 0x00001fff00007589 */ /* 0x000e2200000e0000 */
[----:B------:R-:W1:Y:S01]  /*05e0*/  LDC R3, c[0x0][0x65c] ;  /* 0x00019700ff037b82 */ /* 0x000e620000000800 */
[----:B------:R-:W-:Y:S02]  /*05f0*/  ELECT P0, URZ, PT ;  /* 0x00000000003f782f */ /* 0x000fe40003800000 */
[----:B------:R-:W-:Y:S01]  /*0600*/  SHF.R.S32.HI R5, RZ, 0x1f, R2 ;  /* 0x0000001fff057819 */ /* 0x000fe20000011402 */
[----:B------:R-:W2:Y:S01]  /*0610*/  S2R R8, SR_CTAID.Y ;  /* 0x0000000000087919 */ /* 0x000ea20000002600 */
[----:B------:R-:W-:Y:S01]  /*0620*/  UMOV UR4, 0x20 ;  /* 0x0000002000047882 */ /* 0x000fe20000000000 */
[----:B------:R-:W-:Y:S01]  /*0630*/  ISETP.NE.AND P2, PT, R10, RZ, PT ;  /* 0x000000ff0a00720c */ /* 0x000fe20003f45270 */
[----:B------:R-:W-:Y:S01]  /*0640*/  NOP ;  /* 0x0000000000007918 */ /* 0x000fe20000000000 */
[----:B------:R-:W3:Y:S01]  /*0650*/  S2R R4, SR_CTAID.X ;  /* 0x0000000000047919 */ /* 0x000ee20000002500 */
[----:B------:R-:W-:Y:S01]  /*0660*/  LEA.HI R5, R5, R2, RZ, 0x2 ;  /* 0x0000000205057211 */ /* 0x000fe200078f10ff */
[----:B------:R-:W-:-:S03]  /*0670*/  NOP ;  /* 0x0000000000007918 */ /* 0x000fc60000000000 */
[----:B------:R-:W-:-:S05]  /*0680*/  LOP3.LUT R5, R5, 0xfffffffc, RZ, 0xc0, !PT ;  /* 0xfffffffc05057812 */ /* 0x000fca00078ec0ff */
[----:B------:R-:W-:Y:S02]  /*0690*/  IMAD.IADD R2, R2, 0x1, -R5 ;  /* 0x0000000102027824 */ /* 0x000fe400078e0a05 */
[----:B------:R-:W-:Y:S01]  /*06a0*/  IMAD.MOV.U32 R5, RZ, RZ, RZ ;  /* 0x000000ffff057224 */ /* 0x000fe200078e00ff */
[----:B0-----:R-:W-:Y:S02]  /*06b0*/  ISETP.NE.OR P0, PT, R0, RZ, !P0 ;  /* 0x000000ff0000720c */ /* 0x001fe40004705670 */
[----:B-1----:R-:W-:-:S11]  /*06c0*/  ISETP.NE.AND P3, PT, R3, 0x1, PT ;  /* 0x000000010300780c */ /* 0x002fd60003f65270 */
[----:B------:R-:W-:Y:S01]  /*06d0*/  VOTEU.ALL UP0, P0 ;  /* 0x00000000003f7886 */ /* 0x000fe20000000000 */
[----:B------:R-:W-:Y:S01]  /*06e0*/  VOTEU.ALL UP1, P0 ;  /* 0x00000000003f7886 */ /* 0x000fe20000020000 */
[----:B------:R-:W3:Y:S01]  /*06f0*/  @P3 LDC R9, c[0x0][0x10] ;  /* 0x00000400ff093b82 */ /* 0x000ee20000000800 */
[----:B--2---:R-:W-:Y:S02]  /*0700*/  @P3 IMAD.MOV.U32 R3, RZ, RZ, R8 ;  /* 0x000000ffff033224 */ /* 0x004fe400078e0008 */
[----:B------:R-:W-:Y:S01]  /*0710*/  @!UP0 UMOV UR6, 0x400 ;  /* 0x0000040000068882 */ /* 0x000fe20000000000 */
[----:B------:R-:W-:-:S04]  /*0720*/  @!UP0 UIADD3 UR4, -UR4, 0x100000, URZ ;  /* 0x0010000004048890 */ /* 0x000fc8000fffe13f */
[----:B------:R-:W-:Y:S02]  /*0730*/  @!UP0 USHF.L.U32 UR5, UR4, 0xb, URZ ;  /* 0x0000000b04058899 */ /* 0x000fe4000800063f */
[----:B------:R-:W-:Y:S01]  /*0740*/  @!UP0 USHF.L.U32 UR4, UR4, 0x1, URZ ;  /* 0x0000000104048899 */ /* 0x000fe2000800063f */
[----:B------:R-:W-:Y:S02]  /*0750*/  @P3 IMAD.MOV.U32 R6, RZ, RZ, R3 ;  /* 0x000000ffff063224 */ /* 0x000fe400078e0003 */
[----:B------:R-:W-:Y:S01]  /*0760*/  @P3 IMAD.MOV.U32 R7, RZ, RZ, RZ ;  /* 0x000000ffff073224 */ /* 0x000fe200078e00ff */
[----:B------:R-:W0:Y:S01]  /*0770*/  @!UP0 S2UR UR7, SR_CgaCtaId ;  /* 0x00000000000789c3 */ /* 0x000e220000008800 */
[----:B------:R-:W-:Y:S02]  /*0780*/  @!P3 IMAD.MOV.U32 R3, RZ, RZ, R8 ;  /* 0x000000ffff03b224 */ /* 0x000fe400078e0008 */
[----:B------:R-:W-:-:S05]  /*0790*/  @P3 IMAD.MOV.U32 R13, RZ, RZ, RZ ;  /* 0x000000ffff0d3224 */ /* 0x000fca00078e00ff */
[----:B------:R-:W1:Y:S01]  /*07a0*/  @!P3 LDC R0, c[0x0][0xc] ;  /* 0x00000300ff00bb82 */ /* 0x000e620000000800 */
[----:B---3--:R-:W-:-:S04]  /*07b0*/  @P3 IMAD.WIDE.U32 R8, R4, R9, R6 ;  /* 0x0000000904083225 */ /* 0x008fc800078e0006 */
[----:B------:R-:W-:Y:S01]  /*07c0*/  @P3 IMAD.IADD R9, R9, 0x1, R13 ;  /* 0x0000000109093824 */ /* 0x000fe200078e020d */
[----:B0-----:R-:W-:Y:S01]  /*07d0*/  @!UP0 ULEA UR6, UR7, UR6, 0x18 ;  /* 0x0000000607068291 */ /* 0x001fe2000f8ec03f */
[----:B------:R-:W-:Y:S01]  /*07e0*/  VOTEU.ALL UP0, P0 ;  /* 0x00000000003f7886 */ /* 0x000fe20000000000 */
[----:B------:R-:W-:-:S04]  /*07f0*/  ISETP.NE.AND P0, PT, R2, 0x3, PT ;  /* 0x000000030200780c */ /* 0x000fc80003f05270 */
[----:B------:R-:W-:Y:S01]  /*0800*/  ISETP.EQ.OR P0, PT, R2, RZ, !P0 ;  /* 0x000000ff0200720c */ /* 0x000fe20004702670 */
[----:B-1----:R-:W-:-:S03]  /*0810*/  @!P3 IMAD.WIDE.U32 R6, R0, R3, R4 ;  /* 0x000000030006b225 */ /* 0x002fc600078e0004 */
[C---:B------:R-:W-:Y:S01]  /*0820*/  ISETP.EQ.AND P0, PT, R10.reuse, RZ, P0 ;  /* 0x000000ff0a00720c */ /* 0x040fe20000702270 */
[----:B------:R-:W-:Y:S01]  /*0830*/  VIADD R10, R10, 0xffffffff ;  /* 0xffffffff0a0a7836 */ /* 0x000fe20000000000 */
[----:B------:R-:W0:Y:S02]  /*0840*/  FENCE.VIEW.ASYNC.S ;  /* 0x00000000000073c6 */ /* 0x000e240000000000 */
[----:B0-----:R0:W1:Y:S01]  /*0850*/  @!UP0 SYNCS.EXCH.64 URZ, [UR6+0x1c0], UR4 ;  /* 0x0001c004063f85b2 */ /* 0x0010620008000100 */
[----:B------:R-:W-:Y:S01]  /*0860*/  @P3 IMAD.MOV.U32 R0, RZ, RZ, R8 ;  /* 0x000000ffff003224 */ /* 0x000fe200078e0008 */
[----:B------:R-:W-:Y:S01]  /*0870*/  SEL R8, RZ, 0x1, !P0 ;  /* 0x00000001ff087807 */ /* 0x000fe20004000000 */
[----:B------:R-:W-:Y:S01]  /*0880*/  @!P3 IMAD.MOV.U32 R0, RZ, RZ, R6 ;  /* 0x000000ffff00b224 */ /* 0x000fe200078e0006 */
[----:B------:R-:W-:Y:S01]  /*0890*/  ISETP.GE.U32.AND P1, PT, R10, 0x2, PT ;  /* 0x000000020a00780c */ /* 0x000fe20003f26070 */
[----:B------:R-:W-:-:S03]  /*08a0*/  @!P3 IMAD.MOV.U32 R9, RZ, RZ, R7 ;  /* 0x000000ffff09b224 */ /* 0x000fc600078e0007 */
[----:B------:R-:W-:Y:S01]  /*08b0*/  SEL R8, R8, 0x2, P1 ;  /* 0x0000000208087807 */ /* 0x000fe20000800000 */
[----:B------:R0:W1:Y:S01]  /*08c0*/  @!UP1 SYNCS.EXCH.64 URZ, [UR6+0x1c8], UR4 ;  /* 0x0001c804063f95b2 */ /* 0x0000620008000100 */
[----:B------:R-:W-:Y:S01]  /*08d0*/  NOP ;  /* 0x0000000000007918 */ /* 0x000fe20000000000 */
[----:B-1----:R-:W-:Y:S06]  /*08e0*/  BAR.SYNC.DEFER_BLOCKING 0x0 ;  /* 0x0000000000007b1d */ /* 0x002fec0000010000 */
[----:B------:R-:W-:Y:S05]  /*08f0*/  @!P2 BRA `(.L_x_4) ;  /* 0x0000002c001ca947 */ /* 0x000fea0003800000 */
[----:B------:R-:W-:-:S13]  /*0900*/  ISETP.GT.U32.AND P0, PT, R10, 0x1, PT ;  /* 0x000000010a00780c */ /* 0x000fda0003f04070 */
[----:B0-----:R-:W-:Y:S05]  /*0910*/  @P0 EXIT ;  /* 0x000000000000094d */ /* 0x001fea0003800000 */
[----:B------:R-:W-:Y:S01]  /*0920*/  ULDC.64 UR4, c[0x0][0x650] ;  /* 0x0001940000047ab9 */ /* 0x000fe20000000a00 */
[----:B------:R-:W-:Y:S01]  /*0930*/  PRMT R6, RZ, 0x7610, R6 ;  /* 0x00007610ff067816 */ /* 0x000fe20000000006 */
[----:B------:R-:W-:Y:S01]  /*0940*/  IMAD.MOV.U32 R16, RZ, RZ, -0x1 ;  /* 0xffffffffff107424 */ /* 0x000fe200078e00ff */
[----:B------:R-:W-:Y:S01]  /*0950*/  ISETP.GE.U32.AND P0, PT, R0, UR4, PT ;  /* 0x0000000400007c0c */ /* 0x000fe2000bf06070 */
[----:B------:R-:W-:Y:S02]  /*0960*/  IMAD.MOV.U32 R12, RZ, RZ, -0x1 ;  /* 0xffffffffff0c7424 */ /* 0x000fe400078e00ff */
[----:B------:R-:W-:Y:S01]  /*0970*/  IMAD.MOV.U32 R15, RZ, RZ, -0x1 ;  /* 0xffffffffff0f7424 */ /* 0x000fe200078e00ff */
[----:B------:R-:W-:-:S13]  /*0980*/  ISETP.GE.U32.AND.EX P0, PT, R9, UR5, PT, P0 ;  /* 0x0000000509007c0c */ /* 0x000fda000bf06100 */
[----:B------:R-:W-:Y:S05]  /*0990*/  @P0 BRA `(.L_x_5) ;  /* 0x0000000400640947 */ /* 0x000fea0003800000 */
[----:B------:R-:W0:Y:S01]  /*09a0*/  LDC.64 R18, c[0x0][0x628] ;  /* 0x00018a00ff127b82 */ /* 0x000e220000000a00 */
[----:B------:R-:W-:Y:S02]  /*09b0*/  IMAD.MOV.U32 R6, RZ, RZ, R0 ;  /* 0x000000ffff067224 */ /* 0x000fe400078e0000 */
[----:B------:R-:W-:-:S05]  /*09c0*/  IMAD.MOV.U32 R7, RZ, RZ, R9 ;  /* 0x000000ffff077224 */ /* 0x000fca00078e0009 */
[----:B------:R-:W1:Y:S08]  /*09d0*/  LDC R2, c[0x0][0x630] ;  /* 0x00018c00ff027b82 */ /* 0x000e700000000800 */
[----:B------:R-:W2:Y:S01]  /*09e0*/  LDC.64 R20, c[0x0][0x620] ;  /* 0x00018800ff147b82 */ /* 0x000ea20000000a00 */
[----:B0-----:R-:W-:-:S04]  /*09f0*/  ISETP.NE.U32.AND P0, PT, R18, RZ, PT ;  /* 0x000000ff1200720c */ /* 0x001fc80003f05070 */
[----:B------:R-:W-:-:S13]  /*0a00*/  ISETP.NE.AND.EX P0, PT, R19, RZ, PT, P0 ;  /* 0x000000ff1300720c */ /* 0x000fda0003f05300 */
[----:B-12---:R-:W-:Y:S05]  /*0a10*/  @!P0 BRA `(.L_x_6) ;  /* 0x0000000000288947 */ /* 0x006fea0003800000 */
[----:B------:R-:W0:Y:S02]  /*0a20*/  LDC R15, c[0x0][0x634] ;  /* 0x00018d00ff0f7b82 */ /* 0x000e240000000800 */
[----:B0-----:R-:W-:-:S05]  /*0a30*/  IADD3 R15, P0, R0, R15, RZ ;  /* 0x0000000f000f7210 */ /* 0x001fca0007f1e0ff */
[----:B------:R-:W-:-:S04]  /*0a40*/  IMAD.X R17, RZ, RZ, R9, P0 ;  /* 0x000000ffff117224 */ /* 0x000fc800000e0609 */
[----:B------:R-:W-:-:S04]  /*0a50*/  IMAD.WIDE.U32 R6, R17, R18, RZ ;  /* 0x0000001211067225 */ /* 0x000fc800078e00ff */
[----:B------:R-:W-:-:S04]  /*0a60*/  IMAD.WIDE.U32 R12, P0, R15, R19, R6 ;  /* 0x000000130f0c7225 */ /* 0x000fc80007800006 */
[----:B------:R-:W-:-:S04]  /*0a70*/  IMAD.WIDE.U32 R6, R15, R18, RZ ;  /* 0x000000120f067225 */ /* 0x000fc800078e00ff */
[----:B------:R-:W-:Y:S01]  /*0a80*/  IMAD.X R15, RZ, RZ, RZ, P0 ;  /* 0x000000ffff0f7224 */ /* 0x000fe200000e06ff */
[----:B------:R-:W-:Y:S01]  /*0a90*/  IADD3 RZ, P0, R7, R12, RZ ;  /* 0x0000000c07ff7210 */ /* 0x000fe20007f1e0ff */
[----:B------:R-:W-:-:S04]  /*0aa0*/  IMAD.MOV.U32 R14, RZ, RZ, R13 ;  /* 0x000000ffff0e7224 */ /* 0x000fc800078e000d */
[----:B------:R-:W-:-:S08]  /*0ab0*/  IMAD.WIDE.U32.X R6, R17, R19, R14, P0 ;  /* 0x0000001311067225 */ /* 0x000fd000000e040e */
.L_x_6:
[-CC-:B------:R-:W-:Y:S01]  /*0ac0*/  SHF.R.U64 R25, R6, R2.reuse, R7.reuse ;  /* 0x0000000206197219 */ /* 0x180fe20000001207 */
[----:B------:R-:W0:Y:S01]  /*0ad0*/  LDC R12, c[0x0][0x618] ;  /* 0x00018600ff0c7b82 */ /* 0x000e220000000800 */
[----:B------:R-:W-:Y:S01]  /*0ae0*/  SHF.R.U32.HI R5, RZ, R2, R7 ;  /* 0x00000002ff057219 */ /* 0x000fe20000011607 */
[----:B------:R-:W-:Y:S01]  /*0af0*/  ULDC UR4, c[0x0][0x150] ;  /* 0x0000540000047ab9 */ /* 0x000fe20000000800 */
[----:B------:R-:W-:Y:S01]  /*0b00*/  IADD3 R13, P0, RZ, -R25, RZ ;  /* 0x80000019ff0d7210 */ /* 0x000fe20007f1e0ff */
[----:B------:R-:W-:Y:S01]  /*0b10*/  IMAD.MOV.U32 R6, RZ, RZ, R0 ;  /* 0x000000ffff067224 */ /* 0x000fe200078e0000 */
[----:B------:R-:W-:Y:S01]  /*0b20*/  I2FP.F32.U32 R2, R4 ;  /* 0x0000000400027245 */ /* 0x000fe20000201000 */
[----:B------:R-:W-:Y:S02]  /*0b30*/  IMAD.MOV.U32 R7, RZ, RZ, R9 ;  /* 0x000000ffff077224 */ /* 0x000fe400078e0009 */
[----:B------:R-:W-:Y:S01]  /*0b40*/  IMAD.X R15, RZ, RZ, ~R5, P0 ;  /* 0x000000ffff0f7224 */ /* 0x000fe200000e0e05 */
[----:B------:R-:W1:Y:S01]  /*0b50*/  LDC.64 R22, c[0x0][0x640] ;  /* 0x00019000ff167b82 */ /* 0x000e620000000a00 */
[----:B------:R-:W-:Y:S01]  /*0b60*/  FMUL R2, R2, UR4 ;  /* 0x0000000402027c20 */ /* 0x000fe20008400000 */
[----:B------:R-:W-:Y:S01]  /*0b70*/  IMAD.WIDE.U32 R6, R13, R20, R6 ;  /* 0x000000140d067225 */ /* 0x000fe200078e0006 */
[----:B------:R-:W-:-:S03]  /*0b80*/  ULDC UR4, c[0x0][0x154] ;  /* 0x0000550000047ab9 */ /* 0x000fc60000000800 */
[----:B------:R-:W-:Y:S01]  /*0b90*/  IMAD R10, R15, R20, RZ ;  /* 0x000000140f0a7224 */ /* 0x000fe200078e02ff */
[----:B------:R-:W2:Y:S01]  /*0ba0*/  F2I.U32.TRUNC.NTZ R2, R2 ;  /* 0x0000000200027305 */ /* 0x000ea2000020f000 */
[----:B------:R-:W3:Y:S02]  /*0bb0*/  LDC R5, c[0x0][0x144] ;  /* 0x00005100ff057b82 */ /* 0x000ee40000000800 */
[----:B------:R-:W-:-:S04]  /*0bc0*/  IMAD R13, R13, R21, R10 ;  /* 0x000000150d0d7224 */ /* 0x000fc800078e020a */
[----:B------:R-:W-:Y:S02]  /*0bd0*/  IMAD.IADD R7, R7, 0x1, R13 ;  /* 0x0000000107077824 */ /* 0x000fe400078e020d */
[----:B------:R-:W4:Y:S03]  /*0be0*/  LDC R15, c[0x0][0x608] ;  /* 0x00018200ff0f7b82 */ /* 0x000f260000000800 */
[-CC-:B0-----:R-:W-:Y:S02]  /*0bf0*/  SHF.R.U64 R19, R6, R12.reuse, R7.reuse ;  /* 0x0000000c06137219 */ /* 0x181fe40000001207 */
[----:B------:R-:W-:Y:S01]  /*0c00*/  I2FP.F32.U32 R6, R3 ;  /* 0x0000000300067245 */ /* 0x000fe20000201000 */
[----:B--2---:R-:W-:Y:S01]  /*0c10*/  IMAD.MOV R13, RZ, RZ, -R2 ;  /* 0x000000ffff0d7224 */ /* 0x004fe200078e0a02 */
[----:B------:R-:W-:Y:S01]  /*0c20*/  SHF.R.U32.HI R10, RZ, R12, R7 ;  /* 0x0000000cff0a7219 */ /* 0x000fe20000011607 */
[----:B------:R-:W0:Y:S01]  /*0c30*/  LDC R14, c[0x0][0x658] ;  /* 0x00019600ff0e7b82 */ /* 0x000e220000000800 */
[----:B-1----:R-:W-:Y:S01]  /*0c40*/  ISETP.NE.U32.AND P0, PT, R22, RZ, PT ;  /* 0x000000ff1600720c */ /* 0x002fe20003f05070 */
[----:B------:R-:W-:Y:S01]  /*0c50*/  FMUL R6, R6, UR4 ;  /* 0x0000000406067c20 */ /* 0x000fe20008400000 */
[----:B------:R-:W-:-:S02]  /*0c60*/  IMAD.MOV.U32 R7, RZ, RZ, 0x1 ;  /* 0x00000001ff077424 */ /* 0x000fc400078e00ff */
[----:B------:R-:W-:-:S03]  /*0c70*/  ISETP.NE.AND.EX P0, PT, R23, RZ, PT, P0 ;  /* 0x000000ff1700720c */ /* 0x000fc60003f05300 */
[----:B------:R-:W1:Y:S01]  /*0c80*/  LDC R16, c[0x0][0x148] ;  /* 0x00005200ff107b82 */ /* 0x000e620000000800 */
[----:B---3--:R-:W-:Y:S02]  /*0c90*/  IMAD R2, R5, R13, R4 ;  /* 0x0000000d05027224 */ /* 0x008fe400078e0204 */
[----:B------:R-:W-:-:S05]  /*0ca0*/  IMAD.MOV.U32 R13, RZ, RZ, -0x1 ;  /* 0xffffffffff0d7424 */ /* 0x000fca00078e00ff */
[----:B------:R-:W2:Y:S01]  /*0cb0*/  LDC R18, c[0x0][0x600] ;  /* 0x00018000ff127b82 */ /* 0x000ea20000000800 */
[-CC-:B----4-:R-:W-:Y:S02]  /*0cc0*/  SHF.R.U64 R27, R19, R15.reuse, R10.reuse ;  /* 0x0000000f131b7219 */ /* 0x190fe4000000120a */
[----:B------:R-:W-:Y:S02]  /*0cd0*/  SHF.R.U32.HI R5, RZ, R15, R10 ;  /* 0x0000000fff057219 */ /* 0x000fe4000001160a */
[----:B------:R3:W4:Y:S03]  /*0ce0*/  F2I.U32.TRUNC.NTZ R15, R6 ;  /* 0x00000006000f7305 */ /* 0x000726000020f000 */
[----:B------:R-:W1:Y:S01]  /*0cf0*/  LDC R20, c[0x0][0x648] ;  /* 0x00019200ff147b82 */ /* 0x000e620000000800 */
[-C--:B0-----:R-:W-:Y:S02]  /*0d00*/  SHF.L.U32 R4, R13, R14.reuse, RZ ;  /* 0x0000000e0d047219 */ /* 0x081fe400000006ff */
[----:B------:R-:W-:-:S02]  /*0d10*/  SHF.R.U64 R26, R27, R14, R5 ;  /* 0x0000000e1b1a7219 */ /* 0x000fc40000001205 */
[-C--:B------:R-:W-:Y:S02]  /*0d20*/  SHF.R.U32.HI R5, RZ, R14.reuse, R5 ;  /* 0x0000000eff057219 */ /* 0x080fe40000011605 */
[----:B------:R-:W-:Y:S01]  /*0d30*/  SHF.L.U32 R10, R7, R14, RZ ;  /* 0x0000000e070a7219 */ /* 0x000fe200000006ff */
[----:B------:R-:W0:Y:S01]  /*0d40*/  LDC R24, c[0x0][0x638] ;  /* 0x00018e00ff187b82 */ /* 0x000e220000000800 */
[----:B------:R-:W-:Y:S01]  /*0d50*/  LOP3.LUT R14, RZ, R4, RZ, 0x33, !PT ;  /* 0x00000004ff0e7212 */ /* 0x000fe200078e33ff */
[----:B------:R-:W-:-:S06]  /*0d60*/  IMAD.MOV.U32 R4, RZ, RZ, R26 ;  /* 0x000000ffff047224 */ /* 0x000fcc00078e001a */
[----:B------:R-:W0:Y:S01]  /*0d70*/  LDC R21, c[0x0][0x610] ;  /* 0x00018400ff157b82 */ /* 0x000e220000000800 */
[----:B---34-:R-:W-:Y:S05]  /*0d80*/  @!P0 BRA `(.L_x_7) ;  /* 0x0000000000288947 */ /* 0x018fea0003800000 */
[----:B------:R-:W3:Y:S02]  /*0d90*/  LDC R13, c[0x0][0x64c] ;  /* 0x00019300ff0d7b82 */ /* 0x000ee40000000800 */
[----:B---3--:R-:W-:-:S05]  /*0da0*/  IADD3 R13, P0, R26, R13, RZ ;  /* 0x0000000d1a0d7210 */ /* 0x008fca0007f1e0ff */
        /* <DEDUP_REMOVED lines=8> */
.L_x_7:
[----:B-1----:R-:W-:Y:S01]  /*0e30*/  SHF.R.U64 R4, R4, R20, R5 ;  /* 0x0000001404047219 */ /* 0x002fe20000001205 */
[----:B--2---:R-:W-:Y:S01]  /*0e40*/  VIADD R6, R18, 0xffffffff ;  /* 0xffffffff12067836 */ /* 0x004fe20000000000 */
[----:B------:R-:W-:Y:S01]  /*0e50*/  LOP3.LUT R5, R27, R14, RZ, 0xc0, !PT ;  /* 0x0000000e1b057212 */ /* 0x000fe200078ec0ff */
[----:B------:R-:W-:Y:S02]  /*0e60*/  IMAD.MOV R15, RZ, RZ, -R15 ;  /* 0x000000ffff0f7224 */ /* 0x000fe400078e0a0f */
[----:B------:R-:W-:Y:S01]  /*0e70*/  IMAD.MOV R7, RZ, RZ, -R4 ;  /* 0x000000ffff077224 */ /* 0x000fe200078e0a04 */
[----:B------:R-:W-:Y:S01]  /*0e80*/  LOP3.LUT R6, R19, R6, RZ, 0xc0, !PT ;  /* 0x0000000613067212 */ /* 0x000fe200078ec0ff */
[----:B------:R-:W-:Y:S02]  /*0e90*/  @P3 IMAD R2, R16, R15, R3 ;  /* 0x0000000f10023224 */ /* 0x000fe400078e0203 */
[----:B------:R-:W-:Y:S02]  /*0ea0*/  IMAD R5, R10, R4, R5 ;  /* 0x000000040a057224 */ /* 0x000fe400078e0205 */
[----:B0-----:R-:W-:-:S02]  /*0eb0*/  IMAD R3, R7, R24, R26 ;  /* 0x0000001807037224 */ /* 0x001fc400078e021a */
[----:B------:R-:W-:Y:S02]  /*0ec0*/  IMAD R2, R5, R21, R2 ;  /* 0x0000001505027224 */ /* 0x000fe400078e0202 */
[----:B------:R-:W-:Y:S02]  /*0ed0*/  IMAD.MOV.U32 R4, RZ, RZ, 0x1 ;  /* 0x00000001ff047424 */ /* 0x000fe400078e00ff */
[--C-:B------:R-:W-:Y:S02]  /*0ee0*/  IMAD R3, R3, R18, R6.reuse ;  /* 0x0000001203037224 */ /* 0x100fe400078e0206 */
[----:B------:R-:W-:Y:S01]  /*0ef0*/  IMAD.MOV.U32 R15, RZ, RZ, R25 ;  /* 0x000000ffff0f7224 */ /* 0x000fe200078e0019 */
[----:B------:R-:W-:Y:S02]  /*0f00*/  PRMT R6, R4, 0x7610, R6 ;  /* 0x0000761004067816 */ /* 0x000fe40000000006 */
[----:B------:R-:W-:Y:S02]  /*0f10*/  SEL R12, R3, R2, !P3 ;  /* 0x00000002030c7207 */ /* 0x000fe40005800000 */
[----:B------:R-:W-:-:S07]  /*0f20*/  SEL R16, R2, R3, !P3 ;  /* 0x0000000302107207 */ /* 0x000fce0005800000 */
.L_x_5:
[----:B------:R-:W-:-:S08]  /*0f30*/  NOP ;  /* 0x0000000000007918 */ /* 0x000fd00000000000 */
[----:B------:R-:W0:Y:S02]  /*0f40*/  USETMAXREG.TRY_ALLOC.CTAPOOL UP0, 0xe8 ;  /* 0x000000e8000079c8 */ /* 0x000e240008000600 */
[----:B0-----:R-:W-:-:S13]  /*0f50*/  PLOP3.LUT P0, PT, PT, PT, UP0, 0x80, 0x0 ;  /* 0x000000000000781c */ /* 0x001fda0003f0f008 */
[----:B------:R-:W-:Y:S05]  /*0f60*/  @!P0 BRA `(.L_x_5) ;  /* 0xfffffffc00f08947 */ /* 0x000fea000383ffff */
[----:B------:R-:W-:Y:S01]  /*0f70*/  ULDC.64 UR4, c[0x0][0x598] ;  /* 0x0001660000047ab9 */ /* 0x000fe20000000a00 */
[----:B------:R-:W-:Y:S01]  /*0f80*/  ULDC.64 UR16, c[0x0][0x208] ;  /* 0x0000820000107ab9 */ /* 0x000fe20000000a00 */
[----:B------:R-:W-:-:S04]  /*0f90*/  ISETP.NE.U32.AND P0, PT, RZ, UR4, PT ;  /* 0x00000004ff007c0c */ /* 0x000fc8000bf05070 */
[----:B------:R-:W-:-:S13]  /*0fa0*/  ISETP.NE.AND.EX P0, PT, RZ, UR5, PT, P0 ;  /* 0x00000005ff007c0c */ /* 0x000fda000bf05300 */
[----:B------:R-:W-:Y:S05]  /*0fb0*/  @!P0 BRA `(.L_x_8) ;  /* 0x00000000001c8947 */ /* 0x000fea0003800000 */
[----:B------:R-:W0:Y:S02]  /*0fc0*/  LDC.64 R2, c[0x0][0x598] ;  /* 0x00016600ff027b82 */ /* 0x000e240000000a00 */
[----:B0-----:R-:W2:Y:S02]  /*0fd0*/  LDG.E.64 R2, desc[UR16][R2.64] ;  /* 0x0000001002027981 */ /* 0x001ea4000c1e1b00 */
[----:B--2---:R-:W-:-:S04]  /*0fe0*/  ISETP.NE.U32.AND P0, PT, R2, RZ, PT ;  /* 0x000000ff0200720c */ /* 0x004fc80003f05070 */
[----:B------:R-:W-:-:S13]  /*0ff0*/  ISETP.NE.AND.EX P0, PT, R3, RZ, PT, P0 ;  /* 0x000000ff0300720c */ /* 0x000fda0003f05300 */
[----:B------:R-:W-:Y:S05]  /*1000*/  @!P0 BRA `(.L_x_8) ;  /* 0x0000000000088947 */ /* 0x000fea0003800000 */
[----:B------:R0:W5:Y:S01]  /*1010*/  LD.E R2, desc[UR16][R2.64] ;  /* 0x0000001002027980 */ /* 0x000162000c101900 */
[----:B------:R-:W-:Y:S05]  /*1020*/  BRA `(.L_x_9) ;  /* 0x0000000000207947 */ /* 0x000fea0003800000 */
.L_x_8:
[----:B------:R-:W-:Y:S02]  /*1030*/  ULDC.64 UR4, c[0x0][0x588] ;  /* 0x0001620000047ab9 */ /* 0x000fe40000000a00 */
[----:B------:R-:W-:-:S04]  /*1040*/  ISETP.NE.U32.AND P0, PT, RZ, UR4, PT ;  /* 0x00000004ff007c0c */ /* 0x000fc8000bf05070 */
[----:B------:R-:W-:-:S13]  /*1050*/  ISETP.NE.AND.EX P0, PT, RZ, UR5, PT, P0 ;  /* 0x00000005ff007c0c */ /* 0x000fda000bf05300 */
[----:B------:R-:W-:Y:S05]  /*1060*/  @!P0 BRA `(.L_x_10) ;  /* 0x00000000000c8947 */ /* 0x000fea0003800000 */
[----:B------:R-:W0:Y:S02]  /*1070*/  LDC.64 R2, c[0x0][0x588] ;  /* 0x00016200ff027b82 */ /* 0x000e240000000a00 */
[----:B0-----:R1:W5:Y:S01]  /*1080*/  LDG.E R2, desc[UR16][R2.64] ;  /* 0x0000001002027981 */ /* 0x001362000c1e1900 */
[----:B------:R-:W-:Y:S05]  /*1090*/  BRA `(.L_x_9) ;  /* 0x0000000000047947 */ /* 0x000fea0003800000 */
.L_x_10:
[----:B------:R-:W2:Y:S02]  /*10a0*/  LDC R2, c[0x0][0x580] ;  /* 0x00016000ff027b82 */ /* 0x000ea40000000800 */
.L_x_9:
[----:B------:R-:W-:Y:S02]  /*10b0*/  ULDC.64 UR4, c[0x0][0x5a0] ;  /* 0x0001680000047ab9 */ /* 0x000fe40000000a00 */
[----:B------:R-:W-:-:S04]  /*10c0*/  ISETP.NE.U32.AND P0, PT, RZ, UR4, PT ;  /* 0x00000004ff007c0c */ /* 0x000fc8000bf05070 */
[----:B------:R-:W-:-:S13]  /*10d0*/  ISETP.NE.AND.EX P0, PT, RZ, UR5, PT, P0 ;  /* 0x00000005ff007c0c */ /* 0x000fda000bf05300 */
[----:B------:R-:W-:Y:S05]  /*10e0*/  @!P0 BRA `(.L_x_11) ;  /* 0x00000000001c8947 */ /* 0x000fea0003800000 */
[----:B------:R-:W3:Y:S02]  /*10f0*/  LDC.64 R4, c[0x0][0x5a0] ;  /* 0x00016800ff047b82 */ /* 0x000ee40000000a00 */
[----:B---3--:R-:W3:Y:S02]  /*1100*/  LDG.E.64 R4, desc[UR16][R4.64] ;  /* 0x0000001004047981 */ /* 0x008ee4000c1e1b00 */
[----:B---3--:R-:W-:-:S04]  /*1110*/  ISETP.NE.U32.AND P0, PT, R4, RZ, PT ;  /* 0x000000ff0400720c */ /* 0x008fc80003f05070 */
[----:B------:R-:W-:-:S13]  /*1120*/  ISETP.NE.AND.EX P0, PT, R5, RZ, PT, P0 ;  /* 0x000000ff0500720c */ /* 0x000fda0003f05300 */
[----:B------:R-:W-:Y:S05]  /*1130*/  @!P0 BRA `(.L_x_11) ;  /* 0x0000000000088947 */ /* 0x000fea0003800000 */
[----:B01----:R0:W5:Y:S01]  /*1140*/  LD.E R3, desc[UR16][R4.64] ;  /* 0x0000001004037980 */ /* 0x003162000c101900 */
[----:B------:R-:W-:Y:S05]  /*1150*/  BRA `(.L_x_12) ;  /* 0x0000000000207947 */ /* 0x000fea0003800000 */
.L_x_11:
[----:B------:R-:W-:Y:S02]  /*1160*/  ULDC.64 UR4, c[0x0][0x590] ;  /* 0x0001640000047ab9 */ /* 0x000fe40000000a00 */
[----:B------:R-:W-:-:S04]  /*1170*/  ISETP.NE.U32.AND P0, PT, RZ, UR4, PT ;  /* 0x00000004ff007c0c */ /* 0x000fc8000bf05070 */
[----:B------:R-:W-:-:S13]  /*1180*/  ISETP.NE.AND.EX P0, PT, RZ, UR5, PT, P0 ;  /* 0x00000005ff007c0c */ /* 0x000fda000bf05300 */
[----:B------:R-:W-:Y:S05]  /*1190*/  @!P0 BRA `(.L_x_13) ;  /* 0x00000000000c8947 */ /* 0x000fea0003800000 */
[----:B------:R-:W0:Y:S02]  /*11a0*/  LDC.64 R4, c[0x0][0x590] ;  /* 0x00016400ff047b82 */ /* 0x000e240000000a00 */
[----:B01----:R1:W5:Y:S01]  /*11b0*/  LDG.E R3, desc[UR16][R4.64] ;  /* 0x0000001004037981 */ /* 0x003362000c1e1900 */
[----:B------:R-:W-:Y:S05]  /*11c0*/  BRA `(.L_x_12) ;  /* 0x0000000000047947 */ /* 0x000fea0003800000 */
.L_x_13:
[----:B01----:R-:W3:Y:S02]  /*11d0*/  LDC R3, c[0x0][0x584] ;  /* 0x00016100ff037b82 */ /* 0x003ee40000000800 */
.L_x_12:
[----:B------:R-:W-:-:S13]  /*11e0*/  LOP3.LUT P0, RZ, R6, 0xff, RZ, 0xc0, !PT ;  /* 0x000000ff06ff7812 */ /* 0x000fda000780c0ff */
[----:B------:R-:W-:Y:S05]  /*11f0*/  @!P0 EXIT ;  /* 0x000000000000894d */ /* 0x000fea0003800000 */
[----:B------:R-:W-:Y:S01]  /*1200*/  ULDC UR4, c[0x0][0x28c] ;  /* 0x0000a30000047ab9 */ /* 0x000fe20000000800 */
[----:B------:R-:W-:Y:S01]  /*1210*/  LOP3.LUT R38, R8, 0x1, RZ, 0xfc, !PT ;  /* 0x0000000108267812 */ /* 0x000fe200078efcff */
[----:B------:R-:W-:-:S04]  /*1220*/  UIADD3 UR4, UR4, 0x1f, URZ ;  /* 0x0000001f04047890 */ /* 0x000fc8000fffe03f */
[----:B------:R-:W-:-:S04]  /*1230*/  USHF.R.S32.HI UR5, URZ, 0x1f, UR4 ;  /* 0x0000001f3f057899 */ /* 0x000fc80008011404 */
[----:B------:R-:W-:-:S03]  /*1240*/  ULEA.HI UR5, UR5, UR4, URZ, 0x5 ;  /* 0x0000000405057291 */ /* 0x000fc6000f8f283f */
[----:B------:R-:W-:Y:S01]  /*1250*/  UMOV UR4, URZ ;  /* 0x0000003f00047c82 */ /* 0x000fe20008000000 */
[----:B------:R-:W-:-:S03]  /*1260*/  USHF.R.S32.HI UR9, URZ, 0x5, UR5 ;  /* 0x000000053f097899 */ /* 0x000fc60008011405 */
[----:B------:R-:W-:-:S09]  /*1270*/  UMOV UR5, URZ ;  /* 0x0000003f00057c82 */ /* 0x000fd20008000000 */
.L_x_54:
[----:B01----:R-:W-:Y:S01]  /*1280*/  LOP3.LUT R4, R11, 0x80, RZ, 0xc0, !PT ;  /* 0x000000800b047812 */ /* 0x003fe200078ec0ff */
[----:B------:R-:W0:Y:S01]  /*1290*/  S2UR UR13, SR_CgaCtaId ;  /* 0x00000000000d79c3 */ /* 0x000e220000008800 */
[----:B------:R-:W-:Y:S01]  /*12a0*/  UMOV UR12, 0x400 ;  /* 0x00000400000c7882 */ /* 0x000fe20000000000 */
[----:B------:R-:W-:Y:S01]  /*12b0*/  UMOV UR6, URZ ;  /* 0x0000003f00067c82 */ /* 0x000fe20008000000 */
[----:B------:R-:W-:Y:S01]  /*12c0*/  SHF.R.U32.HI R4, RZ, 0x7, R4 ;  /* 0x00000007ff047819 */ /* 0x000fe20000011604 */
[----:B------:R-:W-:Y:S01]  /*12d0*/  UMOV UR7, URZ ;  /* 0x0000003f00077c82 */ /* 0x000fe20008000000 */
[----:B------:R-:W-:Y:S01]  /*12e0*/  UMOV UR18, UR5 ;  /* 0x0000000500127c82 */ /* 0x000fe20008000000 */
[----:B------:R-:W-:Y:S01]  /*12f0*/  IMAD.MOV.U32 R10, RZ, RZ, RZ ;  /* 0x000000ffff0a7224 */ /* 0x000fe200078e00ff */
[----:B------:R-:W-:Y:S01]  /*1300*/  CS2R R22, SRZ ;  /* 0x0000000000167805 */ /* 0x000fe2000001ff00 */
[----:B------:R-:W1:Y:S01]  /*1310*/  LDC R5, c[0x0][0x28c] ;  /* 0x0000a300ff057b82 */ /* 0x000e620000000800 */
[----:B------:R-:W4:Y:S01]  /*1320*/  SHFL.IDX PT, R4, R4, RZ, 0x1f ;  /* 0x00001fff04047589 */ /* 0x000f2200000e0000 */
[----:B------:R-:W-:-:S02]  /*1330*/  CS2R R32, SRZ ;  /* 0x0000000000207805 */ /* 0x000fc4000001ff00 */
[----:B------:R-:W-:Y:S01]  /*1340*/  CS2R R34, SRZ ;  /* 0x0000000000227805 */ /* 0x000fe2000001ff00 */
[----:B------:R-:W-:Y:S01]  /*1350*/  IMAD.MOV.U32 R37, RZ, RZ, RZ ;  /* 0x000000ffff257224 */ /* 0x000fe200078e00ff */
[----:B------:R-:W-:Y:S01]  /*1360*/  CS2R R24, SRZ ;  /* 0x0000000000187805 */ /* 0x000fe2000001ff00 */
[----:B------:R-:W-:Y:S01]  /*1370*/  IMAD.U32 R7, RZ, RZ, UR4 ;  /* 0x00000004ff077e24 */ /* 0x000fe2000f8e00ff */
[----:B------:R-:W-:Y:S02]  /*1380*/  CS2R R26, SRZ ;  /* 0x00000000001a7805 */ /* 0x000fe4000001ff00 */
[----:B------:R-:W-:Y:S02]  /*1390*/  CS2R R28, SRZ ;  /* 0x00000000001c7805 */ /* 0x000fe4000001ff00 */
[----:B------:R-:W-:Y:S02]  /*13a0*/  CS2R R30, SRZ ;  /* 0x00000000001e7805 */ /* 0x000fe4000001ff00 */
[----:B-1----:R-:W-:-:S02]  /*13b0*/  ISETP.GE.AND P0, PT, R5, 0x1, PT ;  /* 0x000000010500780c */ /* 0x002fc40003f06270 */
[----:B----4-:R-:W-:-:S13]  /*13c0*/  R2UR UR8, R4 ;  /* 0x00000000040872ca */ /* 0x010fda00000e0000 */
[----:B------:R-:W-:-:S04]  /*13d0*/  ULEA.HI UR10, UR8, UR8, URZ, 0x1 ;  /* 0x00000008080a7291 */ /* 0x000fc8000f8f083f */
[----:B------:R-:W-:Y:S02]  /*13e0*/  ULOP3.LUT UR11, UR10, 0x1ffffe, URZ, 0xc0, !UPT ;  /* 0x001ffffe0a0b7892 */ /* 0x000fe4000f8ec03f */
[----:B0-----:R-:W-:Y:S02]  /*13f0*/  ULEA UR10, UR13, UR12, 0x18 ;  /* 0x0000000c0d0a7291 */ /* 0x001fe4000f8ec03f */
[----:B------:R-:W-:-:S03]  /*1400*/  UIADD3 UR11, UR8, -UR11, URZ ;  /* 0x8000000b080b7290 */ /* 0x000fc6000fffe03f */
[----:B------:R-:W-:Y:S01]  /*1410*/  UMOV UR8, URZ ;  /* 0x0000003f00087c82 */ /* 0x000fe20008000000 */
[----:B------:R-:W-:-:S04]  /*1420*/  ULEA UR11, UR11, UR10, 0xb ;  /* 0x0000000a0b0b7291 */ /* 0x000fc8000f8e583f */
[----:B------:R-:W-:-:S04]  /*1430*/  UIADD3 UR11, UR11, 0x280, URZ ;  /* 0x000002800b0b7890 */ /* 0x000fc8000fffe03f */
[----:B------:R-:W-:-:S04]  /*1440*/  USHF.R.U32.HI UR11, URZ, 0x4, UR11 ;  /* 0x000000043f0b7899 */ /* 0x000fc8000801160b */
[----:B------:R-:W-:Y:S01]  /*1450*/  ULOP3.LUT UR11, UR11, 0x3fff, URZ, 0xc0, !UPT ;  /* 0x00003fff0b0b7892 */ /* 0x000fe2000f8ec03f */
[----:B-----5:R-:W-:Y:S11]  /*1460*/  @!P0 BRA `(.L_x_14) ;  /* 0x0000000000dc8947 */ /* 0x020ff60003800000 */
[----:B------:R-:W-:-:S13]  /*1470*/  ISETP.NE.AND P1, PT, R38, 0x3, PT ;  /* 0x000000032600780c */ /* 0x000fda0003f25270 */
[----:B------:R-:W-:Y:S05]  /*1480*/  @!P1 BRA `(.L_x_15) ;  /* 0x0000000000049947 */ /* 0x000fea0003800000 */
[----:B------:R-:W-:Y:S01]  /*1490*/  BPT.TRAP 0x1 ;  /* 0x000000040000795c */ /* 0x000fe20000300000 */
.L_x_15:
[----:B------:R-:W-:Y:S01]  /*14a0*/  ULEA UR6, UR5, UR10, 0x3 ;  /* 0x0000000a05067291 */ /* 0x000fe2000f8e183f */
[----:B------:R-:W-:-:S05]  /*14b0*/  IMAD.U32 R4, RZ, RZ, UR4 ;  /* 0x00000004ff047e24 */ /* 0x000fca000f8e00ff */
[----:B------:R-:W-:-:S04]  /*14c0*/  SHF.L.U32 R4, R4, 0x1f, RZ ;  /* 0x0000001f04047819 */ /* 0x000fc800000006ff */
[----:B------:R0:W1:Y:S01]  /*14d0*/  SYNCS.PHASECHK.TRANS64.TRYWAIT P0, [UR6], R4 ;  /* 0x00000004ff0075a7 */ /* 0x0000620008000146 */
[----:B------:R-:W-:Y:S05]  /*14e0*/  @!P1 BRA `(.L_x_16) ;  /* 0x0000000000049947 */ /* 0x000fea0003800000 */
[----:B------:R-:W-:Y:S01]  /*14f0*/  BPT.TRAP 0x1 ;  /* 0x000000040000795c */ /* 0x000fe20000300000 */
.L_x_16:
[----:B-1----:R-:W-:Y:S05]  /*1500*/  @P0 BRA `(.L_x_17) ;  /* 0x0000000000080947 */ /* 0x002fea0003800000 */
[----:B------:R-:W1:Y:S02]  /*1510*/  SYNCS.PHASECHK.TRANS64.TRYWAIT P0, [UR6], R4 ;  /* 0x00000004ff0075a7 */ /* 0x000e640008000146 */
[----:B-1----:R-:W-:Y:S05]  /*1520*/  @!P0 BRA `(.L_x_18) ;  /* 0x0000004000e88947 */ /* 0x002fea0003800000 */
.L_x_17:
[----:B------:R-:W-:Y:S01]  /*1530*/  UIADD3 UR6, UR10, 0x36280, URZ ;  /* 0x000362800a067890 */ /* 0x000fe2000fffe03f */
[----:B------:R-:W-:Y:S01]  /*1540*/  WARPGROUP.ARRIVE ;  /* 0x00000000000079c5 */ /* 0x000fe20000000000 */
[----:B------:R-:W-:Y:S01]  /*1550*/  ULDC UR7, c[0x0][0x50c] ;  /* 0x0001430000077ab9 */ /* 0x000fe20000000800 */
[----:B------:R-:W-:Y:S01]  /*1560*/  ULOP3.LUT UR12, UR11, 0x10000, URZ, 0xfc, !UPT ;  /* 0x000100000b0c7892 */ /* 0x000fe2000f8efc3f */
[----:B------:R-:W-:Y:S01]  /*1570*/  IMAD.MOV.U32 R10, RZ, RZ, RZ ;  /* 0x000000ffff0a7224 */ /* 0x000fe200078e00ff */
[----:B------:R-:W-:Y:S01]  /*1580*/  USHF.R.U32.HI UR6, URZ, 0x4, UR6 ;  /* 0x000000043f067899 */ /* 0x000fe20008011606 */
[----:B------:R-:W-:Y:S01]  /*1590*/  CS2R R22, SRZ ;  /* 0x0000000000167805 */ /* 0x000fe2000001ff00 */
[----:B------:R-:W-:Y:S01]  /*15a0*/  UISETP.NE.AND UP0, UPT, UR7, 0x1, UPT ;  /* 0x000000010700788c */ /* 0x000fe2000bf05270 */
[----:B------:R-:W-:Y:S01]  /*15b0*/  CS2R R32, SRZ ;  /* 0x0000000000207805 */ /* 0x000fe2000001ff00 */
[----:B------:R-:W-:Y:S01]  /*15c0*/  ULOP3.LUT UR6, UR6, 0x3fff, URZ, 0xc0, !UPT ;  /* 0x00003fff06067892 */ /* 0x000fe2000f8ec03f */
[----:B------:R-:W-:Y:S01]  /*15d0*/  CS2R R34, SRZ ;  /* 0x0000000000227805 */ /* 0x000fe2000001ff00 */
[----:B------:R-:W-:Y:S01]  /*15e0*/  USEL UR7, URZ, 0x1, UP0 ;  /* 0x000000013f077887 */ /* 0x000fe20008000000 */
[----:B------:R-:W-:Y:S01]  /*15f0*/  IMAD.MOV.U32 R37, RZ, RZ, RZ ;  /* 0x000000ffff257224 */ /* 0x000fe200078e00ff */
[----:B------:R-:W-:-:S02]  /*1600*/  ULOP3.LUT UR6, UR6, 0x10000, URZ, 0xfc, !UPT ;  /* 0x0001000006067892 */ /* 0x000fc4000f8efc3f */
[----:B------:R-:W-:Y:S02]  /*1610*/  ULEA UR12, UR5, UR12, 0x9 ;  /* 0x0000000c050c7291 */ /* 0x000fe4000f8e483f */
[----:B------:R-:W-:Y:S01]  /*1620*/  ULEA UR14, UR5, UR6, 0x4 ;  /* 0x00000006050e7291 */ /* 0x000fe2000f8e203f */
[----:B------:R-:W-:Y:S01]  /*1630*/  ISETP.NE.AND P0, PT, RZ, UR7, PT ;  /* 0x00000007ff007c0c */ /* 0x000fe2000bf05270 */
[----:B------:R-:W-:Y:S01]  /*1640*/  UIADD3 UR6, UR12, 0x100, URZ ;  /* 0x000001000c067890 */ /* 0x000fe2000fffe03f */
[----:B------:R-:W-:Y:S01]  /*1650*/  UMOV UR13, 0xc0000010 ;  /* 0xc0000010000d7882 */ /* 0x000fe20000000000 */
[----:B------:R-:W-:-:S05]  /*1660*/  UMOV UR15, 0xc0000000 ;  /* 0xc0000000000f7882 */ /* 0x000fca0000000000 */
[----:B------:R-:W-:Y:S01]  /*1670*/  QGMMA.64x8x32.F32.E4M3.E4M3 R24, gdesc[UR12], RZ, !UPT ;  /* 0x000000000c1879f3 */ /* 0x000fe2000c7008ff */
[----:B------:R-:W-:Y:S01]  /*1680*/  UMOV UR12, UR6 ;  /* 0x00000006000c7c82 */ /* 0x000fe20008000000 */
[----:B------:R-:W-:Y:S01]  /*1690*/  UMOV UR13, 0xc0000010 ;  /* 0xc0000010000d7882 */ /* 0x000fe20000000000 */
[----:B------:R-:W-:Y:S01]  /*16a0*/  UMOV UR6, 0x1 ;  /* 0x0000000100067882 */ /* 0x000fe20000000000 */
[----:B------:R-:W-:Y:S01]  /*16b0*/  QGMMA.64x8x32.F32.E4M3.E4M3 R28, gdesc[UR12], RZ, !UPT, gsb0 ;  /* 0x000000000c1c79f3 */ /* 0x000fe2000c0008ff */
[----:B------:R-:W-:Y:S05]  /*16c0*/  @!P0 BRA `(.L_x_19) ;  /* 0x0000000000288947 */ /* 0x000fea0003800000 */
[----:B------:R-:W-:Y:S02]  /*16d0*/  WARPGROUP.DEPBAR.LE gsb0, 0x0 ;  /* 0x00008000000079c5 */ /* 0x000fe40000010000 */
[----:B------:R-:W-:-:S01]  /*16e0*/  FADD R37, RZ, R24 ;  /* 0x00000018ff257221 */ /* 0x000fc20000000000 */
[----:B------:R-:W-:Y:S01]  /*16f0*/  FADD R34, RZ, R25 ;  /* 0x00000019ff227221 */ /* 0x000fe20000000000 */
[----:B------:R-:W-:-:S01]  /*1700*/  FADD R35, RZ, R26 ;  /* 0x0000001aff237221 */ /* 0x000fc20000000000 */
[----:B------:R-:W-:Y:S01]  /*1710*/  FADD R32, RZ, R27 ;  /* 0x0000001bff207221 */ /* 0x000fe20000000000 */
[----:B------:R-:W-:-:S01]  /*1720*/  FADD R33, RZ, R28 ;  /* 0x0000001cff217221 */ /* 0x000fc20000000000 */
[----:B------:R-:W-:Y:S01]  /*1730*/  FADD R22, RZ, R29 ;  /* 0x0000001dff167221 */ /* 0x000fe20000000000 */
[----:B------:R-:W-:-:S01]  /*1740*/  FADD R23, RZ, R30 ;  /* 0x0000001eff177221 */ /* 0x000fc20000000000 */
[----:B------:R-:W-:Y:S01]  /*1750*/  FADD R10, RZ, R31 ;  /* 0x0000001fff0a7221 */ /* 0x000fe20000000000 */
[----:B------:R-:W-:-:S06]  /*1760*/  UMOV UR6, URZ ;  /* 0x0000003f00067c82 */ /* 0x000fcc0008000000 */
.L_x_19:
[----:B------:R-:W-:-:S04]  /*1770*/  UIADD3 UR18, UR5, 0x1, URZ ;  /* 0x0000000105127890 */ /* 0x000fc8000fffe03f */
[----:B------:R-:W-:-:S04]  /*1780*/  UISETP.NE.AND UP0, UPT, UR18, 0x1b, UPT ;  /* 0x0000001b1200788c */ /* 0x000fc8000bf05270 */
[----:B------:R-:W-:Y:S02]  /*1790*/  USEL UR8, URZ, 0x1, UP0 ;  /* 0x000000013f087887 */ /* 0x000fe40008000000 */
[----:B------:R-:W-:Y:S02]  /*17a0*/  USEL UR18, UR18, URZ, UP0 ;  /* 0x0000003f12127287 */ /* 0x000fe40008000000 */
[----:B------:R-:W-:-:S06]  /*17b0*/  ULOP3.LUT UR8, UR4, UR8, URZ, 0x3c, !UPT ;  /* 0x0000000804087292 */ /* 0x000fcc000f8e3c3f */
[----:B------:R-:W-:Y:S01]  /*17c0*/  IMAD.U32 R7, RZ, RZ, UR8 ;  /* 0x00000008ff077e24 */ /* 0x000fe2000f8e00ff */
[----:B------:R-:W-:-:S06]  /*17d0*/  UMOV UR8, 0x1 ;  /* 0x0000000100087882 */ /* 0x000fcc0000000000 */
.L_x_14:
[----:B------:R-:W-:-:S04]  /*17e0*/  UISETP.LT.AND UP0, UPT, UR9, 0x1, UPT ;  /* 0x000000010900788c */ /* 0x000fc8000bf01270 */
[----:B------:R-:W-:-:S04]  /*17f0*/  USEL UR12, UR9, 0x1, UP0 ;  /* 0x00000001090c7887 */ /* 0x000fc80008000000 */
[----:B------:R-:W-:-:S04]  /*1800*/  UIADD3 UR12, UR9, -UR12, URZ ;  /* 0x8000000c090c7290 */ /* 0x000fc8000fffe03f */
[----:B------:R-:W-:-:S06]  /*1810*/  UISETP.GE.AND UP0, UPT, UR12, 0x1, UPT ;  /* 0x000000010c00788c */ /* 0x000fcc000bf06270 */
[----:B------:R-:W-:-:S13]  /*1820*/  PLOP3.LUT P0, PT, PT, PT, UP0, 0x80, 0x0 ;  /* 0x000000000000781c */ /* 0x000fda0003f0f008 */
[----:B------:R-:W-:Y:S05]  /*1830*/  @!P0 BRA `(.L_x_20) ;  /* 0x0000000400208947 */ /* 0x000fea0003800000 */
[----:B01----:R-:W-:Y:S01]  /*1840*/  IMAD.U32 R4, RZ, RZ, UR12 ;  /* 0x0000000cff047e24 */ /* 0x003fe2000f8e00ff */
[----:B------:R-:W-:Y:S01]  /*1850*/  UMOV UR19, UR5 ;  /* 0x0000000500137c82 */ /* 0x000fe20008000000 */
[----:B------:R-:W-:-:S05]  /*1860*/  ULDC UR20, c[0x0][0x50c] ;  /* 0x0001430000147ab9 */ /* 0x000fca0000000800 */
.L_x_28:
[----:B------:R-:W-:-:S13]  /*1870*/  ISETP.NE.AND P1, PT, R38, 0x3, PT ;  /* 0x000000032600780c */ /* 0x000fda0003f25270 */
[----:B01----:R-:W-:Y:S05]  /*1880*/  @!P1 BRA `(.L_x_21) ;  /* 0x0000000000049947 */ /* 0x003fea0003800000 */
[----:B------:R-:W-:Y:S01]  /*1890*/  BPT.TRAP 0x1 ;  /* 0x000000040000795c */ /* 0x000fe20000300000 */
.L_x_21:
[----:B------:R-:W0:Y:S01]  /*18a0*/  S2UR UR12, SR_CgaCtaId ;  /* 0x00000000000c79c3 */ /* 0x000e220000008800 */
[----:B------:R-:W-:Y:S01]  /*18b0*/  UMOV UR10, 0x400 ;  /* 0x00000400000a7882 */ /* 0x000fe20000000000 */
[----:B------:R-:W-:Y:S01]  /*18c0*/  SHF.L.U32 R5, R7, 0x1f, RZ ;  /* 0x0000001f07057819 */ /* 0x000fe200000006ff */
[----:B0-----:R-:W-:-:S04]  /*18d0*/  ULEA UR10, UR12, UR10, 0x18 ;  /* 0x0000000a0c0a7291 */ /* 0x001fc8000f8ec03f */
[----:B------:R-:W-:-:S09]  /*18e0*/  ULEA UR12, UR18, UR10, 0x3 ;  /* 0x0000000a120c7291 */ /* 0x000fd2000f8e183f */
[----:B------:R0:W1:Y:S01]  /*18f0*/  SYNCS.PHASECHK.TRANS64.TRYWAIT P0, [UR12], R5 ;  /* 0x00000005ff0075a7 */ /* 0x000062000800014c */
[----:B------:R-:W-:Y:S05]  /*1900*/  @!P1 BRA `(.L_x_22) ;  /* 0x0000000000049947 */ /* 0x000fea0003800000 */
[----:B------:R-:W-:Y:S01]  /*1910*/  BPT.TRAP 0x1 ;  /* 0x000000040000795c */ /* 0x000fe20000300000 */
.L_x_22:
[----:B-1----:R-:W-:Y:S05]  /*1920*/  @P0 BRA `(.L_x_23) ;  /* 0x0000000000080947 */ /* 0x002fea0003800000 */
[----:B------:R-:W1:Y:S02]  /*1930*/  SYNCS.PHASECHK.TRANS64.TRYWAIT P0, [UR12], R5 ;  /* 0x00000005ff0075a7 */ /* 0x000e64000800014c */
[----:B-1----:R-:W-:Y:S05]  /*1940*/  @!P0 BRA `(.L_x_24) ;  /* 0x0000003c00f88947 */ /* 0x002fea0003800000 */
.L_x_23:
[----:B------:R-:W-:Y:S01]  /*1950*/  UIADD3 UR12, UR10, 0x36280, URZ ;  /* 0x000362800a0c7890 */ /* 0x000fe2000fffe03f */
[----:B------:R-:W-:Y:S01]  /*1960*/  WARPGROUP.ARRIVE ;  /* 0x00000000000079c5 */ /* 0x000fe20000000000 */
[----:B------:R-:W-:Y:S02]  /*1970*/  UISETP.NE.AND UP0, UPT, UR7, URZ, UPT ;  /* 0x0000003f0700728c */ /* 0x000fe4000bf05270 */
[----:B------:R-:W-:Y:S02]  /*1980*/  USHF.R.U32.HI UR12, URZ, 0x4, UR12 ;  /* 0x000000043f0c7899 */ /* 0x000fe4000801160c */
[----:B------:R-:W-:Y:S02]  /*1990*/  USEL UR8, UR8, URZ, !UP0 ;  /* 0x0000003f08087287 */ /* 0x000fe4000c000000 */
[----:B------:R-:W-:Y:S02]  /*19a0*/  ULOP3.LUT UR7, UR12, 0x3fff, URZ, 0xc0, !UPT ;  /* 0x00003fff0c077892 */ /* 0x000fe4000f8ec03f */
[----:B------:R-:W-:-:S02]  /*19b0*/  ULOP3.LUT UR12, UR11, 0x10000, URZ, 0xfc, !UPT ;  /* 0x000100000b0c7892 */ /* 0x000fc4000f8efc3f */
[----:B------:R-:W-:Y:S02]  /*19c0*/  ULOP3.LUT UR7, UR7, 0x10000, URZ, 0xfc, !UPT ;  /* 0x0001000007077892 */ /* 0x000fe4000f8efc3f */
[----:B------:R-:W-:Y:S02]  /*19d0*/  UISETP.NE.U32.AND UP0, UPT, UR8, URZ, UPT ;  /* 0x0000003f0800728c */ /* 0x000fe4000bf05070 */
[----:B------:R-:W-:Y:S02]  /*19e0*/  ULEA UR12, UR18, UR12, 0x9 ;  /* 0x0000000c120c7291 */ /* 0x000fe4000f8e483f */
[----:B------:R-:W-:Y:S02]  /*19f0*/  ULEA UR14, UR18, UR7, 0x4 ;  /* 0x00000007120e7291 */ /* 0x000fe4000f8e203f */
[----:B------:R-:W-:Y:S01]  /*1a00*/  UIADD3 UR7, UR12, 0x100, URZ ;  /* 0x000001000c077890 */ /* 0x000fe2000fffe03f */
[----:B------:R-:W-:Y:S01]  /*1a10*/  UMOV UR13, 0xc0000010 ;  /* 0xc0000010000d7882 */ /* 0x000fe20000000000 */
[----:B------:R-:W-:Y:S01]  /*1a20*/  UMOV UR15, 0xc0000000 ;  /* 0xc0000000000f7882 */ /* 0x000fe20000000000 */
[----:B------:R-:W-:-:S04]  /*1a30*/  UIADD3 UR6, UR6, 0x1, URZ ;  /* 0x0000000106067890 */ /* 0x000fc8000fffe03f */
[----:B------:R-:W-:Y:S01]  /*1a40*/  QGMMA.64x8x32.F32.E4M3.E4M3 R24, gdesc[UR12], R24, UP0 ;  /* 0x000000000c1879f3 */ /* 0x000fe2000bf00818 */
[----:B------:R-:W-:Y:S01]  /*1a50*/  UMOV UR12, UR7 ;  /* 0x00000007000c7c82 */ /* 0x000fe20008000000 */
[----:B------:R-:W-:Y:S02]  /*1a60*/  UMOV UR13, 0xc0000010 ;  /* 0xc0000010000d7882 */ /* 0x000fe40000000000 */
[----:B------:R-:W-:Y:S01]  /*1a70*/  QGMMA.64x8x32.F32.E4M3.E4M3 R28, gdesc[UR12], R28, UP0, gsb0 ;  /* 0x000000000c1c79f3 */ /* 0x000fe2000b80081c */
[----:B------:R-:W-:-:S04]  /*1a80*/  UISETP.NE.AND UP0, UPT, UR6, UR20, UPT ;  /* 0x000000140600728c */ /* 0x000fc8000bf05270 */
[----:B------:R-:W-:-:S06]  /*1a90*/  USEL UR7, URZ, 0x1, UP0 ;  /* 0x000000013f077887 */ /* 0x000fcc0008000000 */
[----:B------:R-:W-:Y:S01]  /*1aa0*/  ISETP.NE.AND P0, PT, RZ, UR7, PT ;  /* 0x00000007ff007c0c */ /* 0x000fe2000bf05270 */
[----:B------:R-:W-:-:S12]  /*1ab0*/  WARPGROUP.DEPBAR.LE gsb0, 0x1 ;  /* 0x00008000000079c5 */ /* 0x000fd80000010100 */
[----:B------:R-:W-:Y:S05]  /*1ac0*/  @!P0 BRA `(.L_x_25) ;  /* 0x0000000000288947 */ /* 0x000fea0003800000 */
[----:B------:R-:W-:Y:S02]  /*1ad0*/  WARPGROUP.DEPBAR.LE gsb0, 0x0 ;  /* 0x00008000000079c5 */ /* 0x000fe40000010000 */
[----:B------:R-:W-:-:S01]  /*1ae0*/  FADD R37, R24, R37 ;  /* 0x0000002518257221 */ /* 0x000fc20000000000 */
[----:B------:R-:W-:Y:S01]  /*1af0*/  FADD R34, R25, R34 ;  /* 0x0000002219227221 */ /* 0x000fe20000000000 */
[----:B------:R-:W-:-:S01]  /*1b00*/  FADD R35, R26, R35 ;  /* 0x000000231a237221 */ /* 0x000fc20000000000 */
[----:B------:R-:W-:Y:S01]  /*1b10*/  FADD R32, R27, R32 ;  /* 0x000000201b207221 */ /* 0x000fe20000000000 */
[----:B------:R-:W-:-:S01]  /*1b20*/  FADD R33, R28, R33 ;  /* 0x000000211c217221 */ /* 0x000fc20000000000 */
[----:B------:R-:W-:Y:S01]  /*1b30*/  FADD R22, R29, R22 ;  /* 0x000000161d167221 */ /* 0x000fe20000000000 */
[----:B------:R-:W-:-:S01]  /*1b40*/  FADD R23, R30, R23 ;  /* 0x000000171e177221 */ /* 0x000fc20000000000 */
[----:B------:R-:W-:Y:S01]  /*1b50*/  FADD R10, R10, R31 ;  /* 0x0000001f0a0a7221 */ /* 0x000fe20000000000 */
[----:B------:R-:W-:-:S06]  /*1b60*/  UMOV UR6, URZ ;  /* 0x0000003f00067c82 */ /* 0x000fcc0008000000 */
.L_x_25:
[----:B------:R-:W-:Y:S05]  /*1b70*/  @!P1 BRA `(.L_x_26) ;  /* 0x0000000000049947 */ /* 0x000fea0003800000 */
[----:B------:R-:W-:Y:S01]  /*1b80*/  BPT.TRAP 0x1 ;  /* 0x000000040000795c */ /* 0x000fe20000300000 */
.L_x_26:
[----:B------:R-:W-:Y:S01]  /*1b90*/  ULEA UR8, UR19, UR10, 0x3 ;  /* 0x0000000a13087291 */ /* 0x000fe2000f8e183f */
[----:B------:R-:W-:-:S03]  /*1ba0*/  ISETP.GT.U32.AND P0, PT, R8, 0x1, PT ;  /* 0x000000010800780c */ /* 0x000fc60003f04070 */
[----:B------:R-:W-:-:S04]  /*1bb0*/  UIADD3 UR8, UR8, 0xd8, URZ ;  /* 0x000000d808087890 */ /* 0x000fc8000fffe03f */
[----:B------:R-:W-:-:S09]  /*1bc0*/  UPRMT UR8, URZ, 0x654, UR8 ;  /* 0x000006543f087896 */ /* 0x000fd20008000008 */
[----:B------:R-:W-:Y:S01]  /*1bd0*/  SYNCS.ARRIVE.TRANS64.RED.A1T0 RZ, [UR8], RZ ;  /* 0x000000ffffff79a7 */ /* 0x000fe20008100408 */
[----:B------:R-:W-:Y:S05]  /*1be0*/  @P0 BRA `(.L_x_27) ;  /* 0x0000000000040947 */ /* 0x000fea0003800000 */
[----:B------:R-:W-:Y:S01]  /*1bf0*/  BPT.TRAP 0x1 ;  /* 0x000000040000795c */ /* 0x000fe20000300000 */
.L_x_27:
[----:B------:R-:W-:Y:S01]  /*1c00*/  UIADD3 UR18, UR18, 0x1, URZ ;  /* 0x0000000112127890 */ /* 0x000fe2000fffe03f */
[C---:B------:R-:W-:Y:S01]  /*1c10*/  ISETP.GT.AND P0, PT, R4.reuse, 0x1, PT ;  /* 0x000000010400780c */ /* 0x040fe20003f04270 */
[----:B------:R-:W-:Y:S01]  /*1c20*/  UIADD3 UR19, UR19, 0x1, URZ ;  /* 0x0000000113137890 */ /* 0x000fe2000fffe03f */
[----:B------:R-:W-:Y:S01]  /*1c30*/  VIADD R4, R4, 0xffffffff ;  /* 0xffffffff04047836 */ /* 0x000fe20000000000 */
[----:B------:R-:W-:Y:S02]  /*1c40*/  UISETP.NE.AND UP0, UPT, UR18, 0x1b, UPT ;  /* 0x0000001b1200788c */ /* 0x000fe4000bf05270 */
[----:B------:R-:W-:Y:S02]  /*1c50*/  UISETP.NE.AND UP1, UPT, UR19, 0x1b, UPT ;  /* 0x0000001b1300788c */ /* 0x000fe4000bf25270 */
[----:B------:R-:W-:Y:S02]  /*1c60*/  USEL UR8, URZ, 0x1, UP0 ;  /* 0x000000013f087887 */ /* 0x000fe40008000000 */
[----:B------:R-:W-:-:S02]  /*1c70*/  USEL UR18, UR18, URZ, UP0 ;  /* 0x0000003f12127287 */ /* 0x000fc40008000000 */
[----:B------:R-:W-:Y:S02]  /*1c80*/  USEL UR19, UR19, URZ, UP1 ;  /* 0x0000003f13137287 */ /* 0x000fe40008800000 */
[----:B------:R-:W-:Y:S01]  /*1c90*/  LOP3.LUT R7, R7, UR8, RZ, 0x3c, !PT ;  /* 0x0000000807077c12 */ /* 0x000fe2000f8e3cff */
[----:B------:R-:W-:Y:S01]  /*1ca0*/  UMOV UR8, 0x1 ;  /* 0x0000000100087882 */ /* 0x000fe20000000000 */
[----:B------:R-:W-:Y:S08]  /*1cb0*/  @P0 BRA `(.L_x_28) ;  /* 0xfffffff800ec0947 */ /* 0x000ff0000383ffff */
.L_x_20:
[----:B------:R-:W-:Y:S01]  /*1cc0*/  UISETP.NE.AND UP0, UPT, UR6, URZ, UPT ;  /* 0x0000003f0600728c */ /* 0x000fe2000bf05270 */
[----:B01----:R-:W0:Y:S03]  /*1cd0*/  LDC R4, c[0x0][0x28c] ;  /* 0x0000a300ff047b82 */ /* 0x003e260000000800 */
[----:B------:R-:W-:-:S06]  /*1ce0*/  USEL UR6, URZ, 0x1, !UP0 ;  /* 0x000000013f067887 */ /* 0x000fcc000c000000 */
[----:B------:R-:W-:Y:S02]  /*1cf0*/  ISETP.NE.AND P0, PT, RZ, UR6, PT ;  /* 0x00000006ff007c0c */ /* 0x000fe4000bf05270 */
[----:B0-----:R-:W-:-:S11]  /*1d00*/  ISETP.GE.AND P1, PT, R4, 0x1, PT ;  /* 0x000000010400780c */ /* 0x001fd60003f26270 */
[----:B------:R-:W-:Y:S05]  /*1d10*/  @!P0 BRA `(.L_x_29) ;  /* 0x0000000000248947 */ /* 0x000fea0003800000 */
[----:B------:R-:W-:Y:S02]  /*1d20*/  WARPGROUP.DEPBAR.LE gsb0, 0x0 ;  /* 0x00008000000079c5 */ /* 0x000fe40000010000 */
[----:B------:R-:W-:Y:S01]  /*1d30*/  FADD R37, R24, R37 ;  /* 0x0000002518257221 */ /* 0x000fe20000000000 */
[----:B------:R-:W-:Y:S01]  /*1d40*/  FADD R34, R25, R34 ;  /* 0x0000002219227221 */ /* 0x000fe20000000000 */
[----:B------:R-:W-:Y:S01]  /*1d50*/  FADD R35, R26, R35 ;  /* 0x000000231a237221 */ /* 0x000fe20000000000 */
[----:B------:R-:W-:Y:S01]  /*1d60*/  FADD R32, R27, R32 ;  /* 0x000000201b207221 */ /* 0x000fe20000000000 */
[----:B------:R-:W-:Y:S01]  /*1d70*/  FADD R33, R28, R33 ;  /* 0x000000211c217221 */ /* 0x000fe20000000000 */
[----:B------:R-:W-:Y:S01]  /*1d80*/  FADD R22, R29, R22 ;  /* 0x000000161d167221 */ /* 0x000fe20000000000 */
[----:B------:R-:W-:Y:S01]  /*1d90*/  FADD R23, R30, R23 ;  /* 0x000000171e177221 */ /* 0x000fe20000000000 */
[----:B------:R-:W-:-:S07]  /*1da0*/  FADD R10, R10, R31 ;  /* 0x0000001f0a0a7221 */ /* 0x000fce0000000000 */
.L_x_29:
[----:B------:R-:W-:Y:S02]  /*1db0*/  WARPGROUP.DEPBAR.LE gsb0, 0x0 ;  /* 0x00008000000079c5 */ /* 0x000fe40000010000 */
[----:B------:R-:W-:Y:S05]  /*1dc0*/  @!P1 BRA `(.L_x_30) ;  /* 0x0000000000489947 */ /* 0x000fea0003800000 */
[----:B------:R-:W-:-:S13]  /*1dd0*/  ISETP.NE.AND P0, PT, R38, 0x3, PT ;  /* 0x000000032600780c */ /* 0x000fda0003f05270 */
[----:B------:R-:W-:Y:S05]  /*1de0*/  @!P0 BRA `(.L_x_31) ;  /* 0x0000000000048947 */ /* 0x000fea0003800000 */
[----:B------:R-:W-:Y:S01]  /*1df0*/  BPT.TRAP 0x1 ;  /* 0x000000040000795c */ /* 0x000fe20000300000 */
.L_x_31:
[----:B------:R-:W-:Y:S01]  /*1e00*/  UISETP.LT.AND UP0, UPT, UR9, 0x1, UPT ;  /* 0x000000010900788c */ /* 0x000fe2000bf01270 */
[----:B------:R-:W-:-:S03]  /*1e10*/  ISETP.GT.U32.AND P0, PT, R8, 0x1, PT ;  /* 0x000000010800780c */ /* 0x000fc60003f04070 */
[----:B------:R-:W-:-:S04]  /*1e20*/  USEL UR8, UR9, 0x1, UP0 ;  /* 0x0000000109087887 */ /* 0x000fc80008000000 */
[----:B------:R-:W-:-:S04]  /*1e30*/  UIADD3 UR8, UR5, UR9, -UR8 ;  /* 0x0000000905087290 */ /* 0x000fc8000fffe808 */
[----:B------:R-:W-:-:S04]  /*1e40*/  UIMAD.WIDE.U32 UR6, UR8, 0x2f684bdb, URZ ;  /* 0x2f684bdb080678a5 */ /* 0x000fc8000f8e003f */
[----:B------:R-:W-:-:S04]  /*1e50*/  UIADD3 UR6, UR8, -UR7, URZ ;  /* 0x8000000708067290 */ /* 0x000fc8000fffe03f */
[----:B------:R-:W-:-:S04]  /*1e60*/  ULEA.HI UR6, UR6, UR7, URZ, 0x1f ;  /* 0x0000000706067291 */ /* 0x000fc8000f8ff83f */
[----:B------:R-:W-:-:S04]  /*1e70*/  USHF.R.U32.HI UR6, URZ, 0x4, UR6 ;  /* 0x000000043f067899 */ /* 0x000fc80008011606 */
[----:B------:R-:W-:-:S04]  /*1e80*/  UIMAD UR6, UR6, -0x1b, UR8 ;  /* 0xffffffe5060678a4 */ /* 0x000fc8000f8e0208 */
[----:B------:R-:W-:-:S04]  /*1e90*/  ULEA UR6, UR6, UR10, 0x3 ;  /* 0x0000000a06067291 */ /* 0x000fc8000f8e183f */
[----:B------:R-:W-:-:S04]  /*1ea0*/  UIADD3 UR6, UR6, 0xd8, URZ ;  /* 0x000000d806067890 */ /* 0x000fc8000fffe03f */
[----:B------:R-:W-:-:S09]  /*1eb0*/  UPRMT UR6, URZ, 0x654, UR6 ;  /* 0x000006543f067896 */ /* 0x000fd20008000006 */
[----:B------:R-:W-:Y:S01]  /*1ec0*/  SYNCS.ARRIVE.TRANS64.RED.A1T0 RZ, [UR6], RZ ;  /* 0x000000ffffff79a7 */ /* 0x000fe20008100406 */
[----:B------:R-:W-:Y:S05]  /*1ed0*/  @P0 BRA `(.L_x_30) ;  /* 0x0000000000040947 */ /* 0x000fea0003800000 */
[----:B------:R-:W-:Y:S01]  /*1ee0*/  BPT.TRAP 0x1 ;  /* 0x000000040000795c */ /* 0x000fe20000300000 */
.L_x_30:
[----:B------:R-:W0:Y:S01]  /*1ef0*/  LDC R19, c[0x0][0x288] ;  /* 0x0000a200ff137b82 */ /* 0x000e220000000800 */
[--C-:B------:R-:W-:Y:S01]  /*1f00*/  SHF.R.U32.HI R4, RZ, 0x2, R11.reuse ;  /* 0x00000002ff047819 */ /* 0x100fe2000001160b */
[----:B------:R-:W-:Y:S01]  /*1f10*/  UIADD3 UR8, UR9, UR5, URZ ;  /* 0x0000000509087290 */ /* 0x000fe2000fffe03f */
[----:B------:R-:W-:Y:S01]  /*1f20*/  SHF.R.U32.HI R7, RZ, 0x7, R11 ;  /* 0x00000007ff077819 */ /* 0x000fe2000001160b */
[----:B------:R-:W-:Y:S01]  /*1f30*/  ULDC UR12, c[0x0][0x284] ;  /* 0x0000a100000c7ab9 */ /* 0x000fe20000000800 */
[----:B------:R-:W-:Y:S01]  /*1f40*/  LOP3.LUT R5, R4, 0x7, RZ, 0xc0, !PT ;  /* 0x0000000704057812 */ /* 0x000fe200078ec0ff */
[----:B------:R-:W-:Y:S01]  /*1f50*/  UISETP.GT.U32.AND UP0, UPT, UR8, 0x1a, UPT ;  /* 0x0000001a0800788c */ /* 0x000fe2000bf04070 */
[----:B------:R-:W-:Y:S01]  /*1f60*/  LOP3.LUT R4, R7, 0x1, RZ, 0xc0, !PT ;  /* 0x0000000107047812 */ /* 0x000fe200078ec0ff */
[----:B------:R-:W-:Y:S01]  /*1f70*/  UIMAD.WIDE.U32 UR6, UR8, 0x2f684bdb, URZ ;  /* 0x2f684bdb080678a5 */ /* 0x000fe2000f8e003f */
[C---:B------:R-:W-:Y:S01]  /*1f80*/  LOP3.LUT R6, R11.reuse, 0x60, RZ, 0xc0, !PT ;  /* 0x000000600b067812 */ /* 0x040fe200078ec0ff */
[----:B------:R-:W-:Y:S01]  /*1f90*/  UISETP.LT.U32.AND UP0, UPT, UR9, 0x1b, UP0 ;  /* 0x0000001b0900788c */ /* 0x000fe20008701070 */
[C---:B------:R-:W-:Y:S01]  /*1fa0*/  LOP3.LUT R13, R11.reuse, 0x3, RZ, 0xc0, !PT ;  /* 0x000000030b0d7812 */ /* 0x040fe200078ec0ff */
[----:B------:R-:W-:Y:S01]  /*1fb0*/  IMAD.SHL.U32 R14, R4, 0x40, RZ ;  /* 0x00000040040e7824 */ /* 0x000fe200078e00ff */
[----:B------:R-:W-:Y:S01]  /*1fc0*/  SHF.R.U32.HI R6, RZ, 0x1, R6 ;  /* 0x00000001ff067819 */ /* 0x000fe20000011606 */
[----:B------:R-:W-:Y:S01]  /*1fd0*/  UIADD3 UR5, UR8, -UR7, URZ ;  /* 0x8000000708057290 */ /* 0x000fe2000fffe03f */
[----:B------:R-:W-:Y:S01]  /*1fe0*/  SHF.R.S32.HI R28, RZ, 0x1f, R15 ;  /* 0x0000001fff1c7819 */ /* 0x000fe2000001140f */
[----:B------:R-:W-:Y:S01]  /*1ff0*/  UISETP.GE.U32.AND UP1, UPT, UR9, 0x1b, UPT ;  /* 0x0000001b0900788c */ /* 0x000fe2000bf26070 */
[--C-:B------:R-:W-:Y:S01]  /*2000*/  IADD3 R17, RZ, -R6, -R5.reuse ;  /* 0x80000006ff117210 */ /* 0x100fe20007ffe805 */
[----:B------:R-:W-:Y:S01]  /*2010*/  USEL UR6, URZ, 0x1, !UP0 ;  /* 0x000000013f067887 */ /* 0x000fe2000c000000 */
[----:B------:R-:W-:Y:S01]  /*2020*/  LOP3.LUT R7, R14, 0x40, R5, 0xe2, !PT ;  /* 0x000000400e077812 */ /* 0x000fe200078ee205 */
[----:B------:R-:W-:Y:S01]  /*2030*/  IMAD.SHL.U32 R14, R12, 0x8, RZ ;  /* 0x000000080c0e7824 */ /* 0x000fe200078e00ff */
[----:B------:R-:W-:Y:S01]  /*2040*/  ULEA.HI UR5, UR5, UR7, URZ, 0x1f ;  /* 0x0000000705057291 */ /* 0x000fe2000f8ff83f */
[----:B------:R-:W-:Y:S01]  /*2050*/  IMAD R18, R4, -0x40, R17 ;  /* 0xffffffc004127824 */ /* 0x000fe200078e0211 */
[----:B------:R-:W-:Y:S01]  /*2060*/  ULDC.64 UR10, c[0x0][0x5d0] ;  /* 0x00017400000a7ab9 */ /* 0x000fe20000000a00 */
[----:B------:R-:W-:Y:S01]  /*2070*/  IMAD.SHL.U32 R4, R11, 0x2, RZ ;  /* 0x000000020b047824 */ /* 0x000fe200078e00ff */
[----:B0-----:R-:W-:Y:S01]  /*2080*/  ISETP.GE.AND P0, PT, R14, R19, PT ;  /* 0x000000130e00720c */ /* 0x001fe20003f06270 */
[----:B------:R-:W-:Y:S01]  /*2090*/  IMAD R21, R13, -0x2, R19 ;  /* 0xfffffffe0d157824 */ /* 0x000fe200078e0213 */
[----:B------:R-:W-:Y:S01]  /*20a0*/  ULOP3.LUT UR4, UR4, UR6, URZ, 0x3c, !UPT ;  /* 0x0000000604047292 */ /* 0x000fe2000f8e3c3f */
[----:B------:R-:W-:Y:S01]  /*20b0*/  IMAD.SHL.U32 R19, R16, 0x100, RZ ;  /* 0x0000010010137824 */ /* 0x000fe200078e00ff */
[----:B------:R-:W-:Y:S01]  /*20c0*/  LOP3.LUT R13, R4, 0x6, RZ, 0xc0, !PT ;  /* 0x00000006040d7812 */ /* 0x000fe200078ec0ff */
[----:B------:R-:W-:Y:S01]  /*20d0*/  IMAD R20, R28, UR10, RZ ;  /* 0x0000000a1c147c24 */ /* 0x000fe2000f8e02ff */
[----:B------:R-:W-:Y:S01]  /*20e0*/  USHF.R.U32.HI UR5, URZ, 0x4, UR5 ;  /* 0x000000043f057899 */ /* 0x000fe20008011605 */
[----:B------:R-:W-:Y:S01]  /*20f0*/  IMAD.WIDE R16, R16, 0x100, RZ ;  /* 0x0000010010107825 */ /* 0x000fe200078e02ff */
[----:B------:R-:W-:-:S02]  /*2100*/  ISETP.GE.OR P0, PT, R19, UR12, P0 ;  /* 0x0000000c13007c0c */ /* 0x000fc40008706670 */
[----:B------:R-:W-:Y:S01]  /*2110*/  LOP3.LUT R4, R14, R13, RZ, 0xfc, !PT ;  /* 0x0000000d0e047212 */ /* 0x000fe200078efcff */
[----:B------:R-:W-:Y:S01]  /*2120*/  IMAD R25, R15, UR11, R20 ;  /* 0x0000000b0f197c24 */ /* 0x000fe2000f8e0214 */
[----:B------:R-:W-:Y:S01]  /*2130*/  @UP1 ULOP3.LUT UR4, UR4, 0x1, UR5, 0x78, !UPT ;  /* 0x0000000104041892 */ /* 0x000fe2000f8e7805 */
[----:B------:R-:W-:Y:S01]  /*2140*/  IADD3 R31, -R19, UR12, R18 ;  /* 0x0000000c131f7c10 */ /* 0x000fe2000fffe112 */
[----:B------:R-:W-:Y:S01]  /*2150*/  UIMAD UR5, UR5, -0x1b, UR8 ;  /* 0xffffffe5050578a4 */ /* 0x000fe2000f8e0208 */
[----:B------:R-:W-:Y:S01]  /*2160*/  SHF.R.S32.HI R5, RZ, 0x1f, R4 ;  /* 0x0000001fff057819 */ /* 0x000fe20000011404 */
[----:B------:R-:W-:Y:S01]  /*2170*/  IMAD.IADD R36, R21, 0x1, -R14 ;  /* 0x0000000115247824 */ /* 0x000fe200078e0a0e */
[----:B------:R-:W-:Y:S01]  /*2180*/  LOP3.LUT R29, R16, R7, R6, 0xfe, !PT ;  /* 0x00000007101d7212 */ /* 0x000fe200078efe06 */
[----:B------:R-:W-:Y:S02]  /*2190*/  IMAD.MOV.U32 R24, RZ, RZ, -0x1 ;  /* 0xffffffffff187424 */ /* 0x000fe400078e00ff */
[----:B------:R-:W-:-:S04]  /*21a0*/  IMAD.WIDE.U32 R4, R15, UR10, R4 ;  /* 0x0000000a0f047c25 */ /* 0x000fc8000f8e0004 */
[----:B------:R-:W-:Y:S01]  /*21b0*/  IMAD.IADD R5, R5, 0x1, R25 ;  /* 0x0000000105057824 */ /* 0x000fe200078e0219 */
[----:B------:R-:W-:Y:S06]  /*21c0*/  @P0 BRA `(.L_x_32) ;  /* 0x0000000c00280947 */ /* 0x000fec0003800000 */
[----:B------:R-:W0:Y:S01]  /*21d0*/  LDC.64 R26, c[0x0][0x5c8] ;  /* 0x00017200ff1a7b82 */ /* 0x000e220000000a00 */
[----:B------:R-:W-:Y:S01]  /*21e0*/  ULDC.64 UR6, c[0x0][0x5c0] ;  /* 0x0001700000067ab9 */ /* 0x000fe20000000a00 */
[----:B------:R-:W-:Y:S01]  /*21f0*/  BSSY B0, `(.L_x_32) ;  /* 0x00000c7000007945 */ /* 0x000fe20003800000 */
[-C--:B0-----:R-:W-:Y:S02]  /*2200*/  IMAD R6, R17, R26.reuse, RZ ;  /* 0x0000001a11067224 */ /* 0x081fe400078e02ff */
[----:B------:R-:W-:-:S04]  /*2210*/  IMAD.WIDE.U32 R4, R29, R26, R4 ;  /* 0x0000001a1d047225 */ /* 0x000fc800078e0004 */
[----:B------:R-:W-:Y:S01]  /*2220*/  IMAD R19, R29, R27, R6 ;  /* 0x0000001b1d137224 */ /* 0x000fe200078e0206 */
[----:B------:R-:W-:Y:S01]  /*2230*/  IADD3 R18, P4, R4, UR6, RZ ;  /* 0x0000000604127c10 */ /* 0x000fe2000ff9e0ff */
[C---:B------:R-:W-:Y:S01]  /*2240*/  IMAD.SHL.U32 R7, R26.reuse, 0x80, RZ ;  /* 0x000000801a077824 */ /* 0x040fe200078e00ff */
[C---:B------:R-:W-:Y:S01]  /*2250*/  LEA R14, P2, R26.reuse, R4, 0x3 ;  /* 0x000000041a0e7211 */ /* 0x040fe200078418ff */
[----:B------:R-:W-:Y:S01]  /*2260*/  IMAD.IADD R30, R5, 0x1, R19 ;  /* 0x00000001051e7824 */ /* 0x000fe200078e0213 */
[----:B------:R-:W-:Y:S02]  /*2270*/  SHF.L.U64.HI R5, R26, 0x7, R27 ;  /* 0x000000071a057819 */ /* 0x000fe4000001021b */
[----:B------:R-:W-:Y:S02]  /*2280*/  IADD3 R6, P1, P0, R4, UR6, R7 ;  /* 0x0000000604067c10 */ /* 0x000fe4000f83e007 */
[----:B------:R-:W-:Y:S02]  /*2290*/  IADD3.X R19, R30, UR7, RZ, P4, !PT ;  /* 0x000000071e137c10 */ /* 0x000fe4000a7fe4ff */
[----:B---3-5:R-:W-:-:S02]  /*22a0*/  FSETP.NEU.AND P4, PT, R3, RZ, PT ;  /* 0x000000ff0300720b */ /* 0x028fc40003f8d000 */
[----:B------:R-:W-:Y:S02]  /*22b0*/  LEA.HI.X R26, R26, R30, R27, 0x3, P2 ;  /* 0x0000001e1a1a7211 */ /* 0x000fe400010f1c1b */
[C---:B------:R-:W-:Y:S02]  /*22c0*/  IADD3 R20, P2, R14.reuse, UR6, RZ ;  /* 0x000000060e147c10 */ /* 0x040fe4000ff5e0ff */
[----:B------:R-:W-:Y:S02]  /*22d0*/  IADD3 R4, P5, P6, R14, UR6, R7 ;  /* 0x000000060e047c10 */ /* 0x000fe4000febe007 */
[--C-:B------:R-:W-:Y:S02]  /*22e0*/  IADD3.X R7, R30, UR7, R5.reuse, P1, P0 ;  /* 0x000000071e077c10 */ /* 0x100fe40008fe0405 */
[C---:B------:R-:W-:Y:S02]  /*22f0*/  IADD3.X R21, R26.reuse, UR7, RZ, P2, !PT ;  /* 0x000000071a157c10 */ /* 0x040fe400097fe4ff */
[----:B------:R-:W-:Y:S01]  /*2300*/  IADD3.X R5, R26, UR7, R5, P5, P6 ;  /* 0x000000071a057c10 */ /* 0x000fe2000afec405 */
[----:B------:R-:W-:Y:S06]  /*2310*/  @!P4 BRA `(.L_x_33) ;  /* 0x000000080040c947 */ /* 0x000fec0003800000 */
[----:B------:R-:W-:Y:S01]  /*2320*/  IMAD R12, R12, 0x8, R13 ;  /* 0x000000080c0c7824 */ /* 0x000fe200078e020d */
[----:B------:R-:W-:Y:S01]  /*2330*/  ULDC.64 UR6, c[0x0][0x5b8] ;  /* 0x00016e0000067ab9 */ /* 0x000fe20000000a00 */
[----:B------:R-:W-:Y:S01]  /*2340*/  ISETP.GE.AND P0, PT, R36, 0x1, PT ;  /* 0x000000012400780c */ /* 0x000fe20003f06270 */
[----:B------:R-:W-:Y:S01]  /*2350*/  IMAD R14, R28, UR6, RZ ;  /* 0x000000061c0e7c24 */ /* 0x000fe2000f8e02ff */
[----:B------:R-:W-:Y:S01]  /*2360*/  ULDC.64 UR10, c[0x0][0x5a8] ;  /* 0x00016a00000a7ab9 */ /* 0x000fe20000000a00 */
[----:B------:R-:W-:Y:S01]  /*2370*/  SHF.R.S32.HI R13, RZ, 0x1f, R12 ;  /* 0x0000001fff0d7819 */ /* 0x000fe2000001140c */
[----:B------:R-:W-:Y:S01]  /*2380*/  BSSY B1, `(.L_x_34) ;  /* 0x000000e000017945 */ /* 0x000fe20003800000 */
[----:B------:R-:W-:Y:S01]  /*2390*/  IMAD R25, R15, UR7, R14 ;  /* 0x000000070f197c24 */ /* 0x000fe2000f8e020e */
[----:B------:R-:W-:Y:S01]  /*23a0*/  ISETP.LT.OR P4, PT, R31, 0x1, !P0 ;  /* 0x000000011f00780c */ /* 0x000fe20004781670 */
[----:B------:R-:W-:Y:S01]  /*23b0*/  IMAD.WIDE.U32 R14, R15, UR6, R12 ;  /* 0x000000060f0e7c25 */ /* 0x000fe2000f8e000c */
[----:B------:R-:W-:-:S03]  /*23c0*/  ULDC.64 UR6, c[0x0][0x5b0] ;  /* 0x00016c0000067ab9 */ /* 0x000fc60000000a00 */
[----:B------:R-:W-:Y:S02]  /*23d0*/  IMAD.IADD R15, R15, 0x1, R25 ;  /* 0x000000010f0f7824 */ /* 0x000fe400078e0219 */
[----:B------:R-:W-:Y:S02]  /*23e0*/  IMAD R25, R17, UR6, RZ ;  /* 0x0000000611197c24 */ /* 0x000fe4000f8e02ff */
[----:B------:R-:W-:-:S04]  /*23f0*/  IMAD.WIDE.U32 R12, R29, UR6, R14 ;  /* 0x000000061d0c7c25 */ /* 0x000fc8000f8e000e */
[----:B------:R-:W-:Y:S01]  /*2400*/  IMAD R25, R29, UR7, R25 ;  /* 0x000000071d197c24 */ /* 0x000fe2000f8e0219 */
[----:B------:R-:W-:-:S04]  /*2410*/  IADD3 R12, P1, R12, UR10, RZ ;  /* 0x0000000a0c0c7c10 */ /* 0x000fc8000ff3e0ff */
[--C-:B------:R-:W-:Y:S02]  /*2420*/  IADD3.X R13, R13, UR11, R25.reuse, P1, !PT ;  /* 0x0000000b0d0d7c10 */ /* 0x100fe40008ffe419 */
[----:B------:R-:W-:Y:S01]  /*2430*/  PRMT R25, RZ, 0x7610, R25 ;  /* 0x00007610ff197816 */ /* 0x000fe20000000019 */
[----:B------:R-:W-:Y:S06]  /*2440*/  @P4 BRA `(.L_x_35) ;  /* 0x0000000000044947 */ /* 0x000fec0003800000 */
[----:B------:R0:W5:Y:S02]  /*2450*/  LDG.E.U8 R25, desc[UR16][R12.64] ;  /* 0x000000100c197981 */ /* 0x000164000c1e1100 */
.L_x_35:
[----:B------:R-:W-:Y:S05]  /*2460*/  BSYNC B1 ;  /* 0x0000000000017941 */ /* 0x000fea0003800000 */
.L_x_34:
[----:B-----5:R-:W-:Y:S01]  /*2470*/  LOP3.LUT R25, R25, 0xff, RZ, 0xc0, !PT ;  /* 0x000000ff19197812 */ /* 0x020fe200078ec0ff */
[----:B------:R-:W-:Y:S01]  /*2480*/  BSSY B1, `(.L_x_36) ;  /* 0x000000c000017945 */ /* 0x000fe20003800000 */
[----:B------:R-:W-:Y:S02]  /*2490*/  ISETP.GE.AND P1, PT, R36, 0x2, PT ;  /* 0x000000022400780c */ /* 0x000fe40003f26270 */
[----:B------:R-:W-:Y:S02]  /*24a0*/  F2FP.F16.E4M3.UNPACK_B R25, R25 ;  /* 0x00000019ff19723e */ /* 0x000fe400020006ff */
[----:B------:R-:W-:-:S03]  /*24b0*/  ISETP.LT.OR P2, PT, R31, 0x1, !P1 ;  /* 0x000000011f00780c */ /* 0x000fc60004f41670 */
[----:B------:R-:W-:Y:S01]  /*24c0*/  HADD2.F32 R26, -RZ, R25.H0_H0 ;  /* 0x20000019ff1a7230 */ /* 0x000fe20000004100 */
[----:B------:R-:W-:-:S04]  /*24d0*/  PRMT R25, RZ, 0x7610, R25 ;  /* 0x00007610ff197816 */ /* 0x000fc80000000019 */
[----:B------:R-:W-:-:S04]  /*24e0*/  FMUL R26, R26, R3 ;  /* 0x000000031a1a7220 */ /* 0x000fc80000400000 */
[----:B--2---:R-:W-:-:S05]  /*24f0*/  FFMA R26, R37, R2, R26 ;  /* 0x00000002251a7223 */ /* 0x004fca000000001a */
[----:B------:R-:W-:-:S05]  /*2500*/  F2FP.SATFINITE.E4M3.F32.PACK_AB_MERGE_C R27, RZ, R26, RZ ;  /* 0x0000001aff1b723e */ /* 0x000fca00048070ff */
[----:B------:R1:W-:Y:S01]  /*2510*/  @!P4 STG.E.U8 desc[UR16][R18.64], R27 ;  /* 0x0000001b1200c986 */ /* 0x0003e2000c101110 */
[----:B------:R-:W-:Y:S05]  /*2520*/  @P2 BRA `(.L_x_37) ;  /* 0x0000000000042947 */ /* 0x000fea0003800000 */
[----:B------:R2:W5:Y:S02]  /*2530*/  LDG.E.U8 R25, desc[UR16][R12.64+0x1] ;  /* 0x000001100c197981 */ /* 0x000564000c1e1100 */
.L_x_37:
[----:B------:R-:W-:Y:S05]  /*2540*/  BSYNC B1 ;  /* 0x0000000000017941 */ /* 0x000fea0003800000 */
.L_x_36:
[----:B-----5:R-:W-:Y:S01]  /*2550*/  LOP3.LUT R25, R25, 0xff, RZ, 0xc0, !PT ;  /* 0x000000ff19197812 */ /* 0x020fe200078ec0ff */
[----:B------:R-:W-:Y:S01]  /*2560*/  BSSY B1, `(.L_x_38) ;  /* 0x0000012000017945 */ /* 0x000fe20003800000 */
[----:B-1----:R-:W-:Y:S02]  /*2570*/  IADD3 R27, P4, R29, 0x8, RZ ;  /* 0x000000081d1b7810 */ /* 0x002fe40007f9e0ff */
[----:B------:R-:W-:Y:S02]  /*2580*/  F2FP.F16.E4M3.UNPACK_B R25, R25 ;  /* 0x00000019ff19723e */ /* 0x000fe400020006ff */
[----:B------:R-:W-:Y:S01]  /*2590*/  ISETP.LT.OR P5, PT, R31, 0x9, !P0 ;  /* 0x000000091f00780c */ /* 0x000fe200047a1670 */
[----:B0-2---:R-:W-:Y:S02]  /*25a0*/  IMAD.X R13, RZ, RZ, R17, P4 ;  /* 0x000000ffff0d7224 */ /* 0x005fe400020e0611 */
[----:B------:R-:W-:Y:S02]  /*25b0*/  HADD2.F32 R12, -RZ, R25.H0_H0 ;  /* 0x20000019ff0c7230 */ /* 0x000fe40000004100 */
[----:B------:R-:W-:-:S03]  /*25c0*/  IMAD R26, R13, UR6, RZ ;  /* 0x000000060d1a7c24 */ /* 0x000fc6000f8e02ff */
[----:B------:R-:W-:Y:S01]  /*25d0*/  FMUL R25, R12, R3 ;  /* 0x000000030c197220 */ /* 0x000fe20000400000 */
[----:B------:R-:W-:-:S04]  /*25e0*/  IMAD.WIDE.U32 R12, R27, UR6, R14 ;  /* 0x000000061b0c7c25 */ /* 0x000fc8000f8e000e */
[----:B------:R-:W-:Y:S01]  /*25f0*/  FFMA R25, R34, R2, R25 ;  /* 0x0000000222197223 */ /* 0x000fe20000000019 */
[----:B------:R-:W-:Y:S01]  /*2600*/  IMAD R27, R27, UR7, R26 ;  /* 0x000000071b1b7c24 */ /* 0x000fe2000f8e021a */
[----:B------:R-:W-:-:S03]  /*2610*/  IADD3 R12, P4, R12, UR10, RZ ;  /* 0x0000000a0c0c7c10 */ /* 0x000fc6000ff9e0ff */
[----:B------:R-:W-:Y:S02]  /*2620*/  F2FP.SATFINITE.E4M3.F32.PACK_AB_MERGE_C R37, RZ, R25, RZ ;  /* 0x00000019ff25723e */ /* 0x000fe400048070ff */
[----:B------:R-:W-:Y:S02]  /*2630*/  IADD3.X R13, R13, UR11, R27, P4, !PT ;  /* 0x0000000b0d0d7c10 */ /* 0x000fe4000a7fe41b */
[----:B------:R-:W-:Y:S01]  /*2640*/  PRMT R25, RZ, 0x7610, R25 ;  /* 0x00007610ff197816 */ /* 0x000fe20000000019 */
[----:B------:R0:W-:Y:S01]  /*2650*/  @!P2 STG.E.U8 desc[UR16][R18.64+0x1], R37 ;  /* 0x000001251200a986 */ /* 0x0001e2000c101110 */
[----:B------:R-:W-:Y:S05]  /*2660*/  @P5 BRA `(.L_x_39) ;  /* 0x0000000000045947 */ /* 0x000fea0003800000 */
[----:B------:R1:W5:Y:S02]  /*2670*/  LDG.E.U8 R25, desc[UR16][R12.64] ;  /* 0x000000100c197981 */ /* 0x000364000c1e1100 */
.L_x_39:
[----:B------:R-:W-:Y:S05]  /*2680*/  BSYNC B1 ;  /* 0x0000000000017941 */ /* 0x000fea0003800000 */
.L_x_38:
[----:B-----5:R-:W-:Y:S01]  /*2690*/  LOP3.LUT R25, R25, 0xff, RZ, 0xc0, !PT ;  /* 0x000000ff19197812 */ /* 0x020fe200078ec0ff */
[----:B------:R-:W-:Y:S01]  /*26a0*/  BSSY B1, `(.L_x_40) ;  /* 0x000000b000017945 */ /* 0x000fe20003800000 */
[----:B------:R-:W-:Y:S02]  /*26b0*/  ISETP.LT.OR P2, PT, R31, 0x9, !P1 ;  /* 0x000000091f00780c */ /* 0x000fe40004f41670 */
[----:B------:R-:W-:-:S05]  /*26c0*/  F2FP.F16.E4M3.UNPACK_B R25, R25 ;  /* 0x00000019ff19723e */ /* 0x000fca00020006ff */
[----:B0-----:R-:W-:-:S05]  /*26d0*/  HADD2.F32 R18, -RZ, R25.H0_H0 ;  /* 0x20000019ff127230 */ /* 0x001fca0000004100 */
[----:B------:R-:W-:-:S04]  /*26e0*/  FMUL R18, R18, R3 ;  /* 0x0000000312127220 */ /* 0x000fc80000400000 */
[----:B------:R-:W-:-:S05]  /*26f0*/  FFMA R18, R35, R2, R18 ;  /* 0x0000000223127223 */ /* 0x000fca0000000012 */
[----:B------:R-:W-:Y:S02]  /*2700*/  F2FP.SATFINITE.E4M3.F32.PACK_AB_MERGE_C R19, RZ, R18, RZ ;  /* 0x00000012ff13723e */ /* 0x000fe400048070ff */
[----:B------:R-:W-:-:S03]  /*2710*/  PRMT R18, RZ, 0x7610, R18 ;  /* 0x00007610ff127816 */ /* 0x000fc60000000012 */
[----:B------:R0:W-:Y:S01]  /*2720*/  @!P5 STG.E.U8 desc[UR16][R20.64], R19 ;  /* 0x000000131400d986 */ /* 0x0001e2000c101110 */
[----:B------:R-:W-:Y:S05]  /*2730*/  @P2 BRA `(.L_x_41) ;  /* 0x0000000000042947 */ /* 0x000fea0003800000 */
[----:B------:R2:W5:Y:S02]  /*2740*/  LDG.E.U8 R18, desc[UR16][R12.64+0x1] ;  /* 0x000001100c127981 */ /* 0x000564000c1e1100 */
.L_x_41:
[----:B------:R-:W-:Y:S05]  /*2750*/  BSYNC B1 ;  /* 0x0000000000017941 */ /* 0x000fea0003800000 */
.L_x_40:
[----:B-----5:R-:W-:Y:S01]  /*2760*/  LOP3.LUT R18, R18, 0xff, RZ, 0xc0, !PT ;  /* 0x000000ff12127812 */ /* 0x020fe200078ec0ff */
[----:B------:R-:W-:Y:S01]  /*2770*/  BSSY B1, `(.L_x_42) ;  /* 0x0000012000017945 */ /* 0x000fe20003800000 */
[----:B------:R-:W-:Y:S02]  /*2780*/  IADD3 R25, P4, R29, 0x80, RZ ;  /* 0x000000801d197810 */ /* 0x000fe40007f9e0ff */
[----:B------:R-:W-:Y:S02]  /*2790*/  F2FP.F16.E4M3.UNPACK_B R18, R18 ;  /* 0x00000012ff12723e */ /* 0x000fe400020006ff */
[----:B------:R-:W-:Y:S01]  /*27a0*/  ISETP.LT.OR P0, PT, R31, 0x81, !P0 ;  /* 0x000000811f00780c */ /* 0x000fe20004701670 */
[----:B-12---:R-:W-:Y:S02]  /*27b0*/  IMAD.X R12, RZ, RZ, R17, P4 ;  /* 0x000000ffff0c7224 */ /* 0x006fe400020e0611 */
[----:B------:R-:W-:-:S05]  /*27c0*/  HADD2.F32 R18, -RZ, R18.H0_H0 ;  /* 0x20000012ff127230 */ /* 0x000fca0000004100 */
[----:B0-----:R-:W-:Y:S01]  /*27d0*/  FMUL R19, R18, R3 ;  /* 0x0000000312137220 */ /* 0x001fe20000400000 */
[----:B------:R-:W-:Y:S02]  /*27e0*/  IMAD R18, R12, UR6, RZ ;  /* 0x000000060c127c24 */ /* 0x000fe4000f8e02ff */
        /* <DEDUP_REMOVED lines=10> */
.L_x_43:
[----:B------:R-:W-:Y:S05]  /*2890*/  BSYNC B1 ;  /* 0x0000000000017941 */ /* 0x000fea0003800000 */
.L_x_42:
[----:B-----5:R-:W-:Y:S01]  /*28a0*/  LOP3.LUT R18, R18, 0xff, RZ, 0xc0, !PT ;  /* 0x000000ff12127812 */ /* 0x020fe200078ec0ff */
[----:B------:R-:W-:Y:S01]  /*28b0*/  BSSY B1, `(.L_x_44) ;  /* 0x000000b000017945 */ /* 0x000fe20003800000 */
[----:B------:R-:W-:Y:S02]  /*28c0*/  ISETP.LT.OR P1, PT, R31, 0x81, !P1 ;  /* 0x000000811f00780c */ /* 0x000fe40004f21670 */
[----:B------:R-:W-:-:S05]  /*28d0*/  F2FP.F16.E4M3.UNPACK_B R18, R18 ;  /* 0x00000012ff12723e */ /* 0x000fca00020006ff */
[----:B------:R-:W-:-:S05]  /*28e0*/  HADD2.F32 R18, -RZ, R18.H0_H0 ;  /* 0x20000012ff127230 */ /* 0x000fca0000004100 */
[----:B------:R-:W-:-:S04]  /*28f0*/  FMUL R18, R18, R3 ;  /* 0x0000000312127220 */ /* 0x000fc80000400000 */
[----:B------:R-:W-:-:S05]  /*2900*/  FFMA R18, R33, R2, R18 ;  /* 0x0000000221127223 */ /* 0x000fca0000000012 */
[----:B0-----:R-:W-:Y:S02]  /*2910*/  F2FP.SATFINITE.E4M3.F32.PACK_AB_MERGE_C R19, RZ, R18, RZ ;  /* 0x00000012ff13723e */ /* 0x001fe400048070ff */
[----:B------:R-:W-:-:S03]  /*2920*/  PRMT R18, RZ, 0x7610, R18 ;  /* 0x00007610ff127816 */ /* 0x000fc60000000012 */
[----:B------:R0:W-:Y:S01]  /*2930*/  @!P0 STG.E.U8 desc[UR16][R6.64], R19 ;  /* 0x0000001306008986 */ /* 0x0001e2000c101110 */
[----:B------:R-:W-:Y:S05]  /*2940*/  @P1 BRA `(.L_x_45) ;  /* 0x0000000000041947 */ /* 0x000fea0003800000 */
[----:B------:R2:W5:Y:S02]  /*2950*/  LDG.E.U8 R18, desc[UR16][R12.64+0x1] ;  /* 0x000001100c127981 */ /* 0x000564000c1e1100 */
.L_x_45:
[----:B------:R-:W-:Y:S05]  /*2960*/  BSYNC B1 ;  /* 0x0000000000017941 */ /* 0x000fea0003800000 */
.L_x_44:
[----:B-----5:R-:W-:Y:S01]  /*2970*/  LOP3.LUT R18, R18, 0xff, RZ, 0xc0, !PT ;  /* 0x000000ff12127812 */ /* 0x020fe200078ec0ff */
[----:B------:R-:W-:Y:S01]  /*2980*/  BSSY B1, `(.L_x_46) ;  /* 0x0000013000017945 */ /* 0x000fe20003800000 */
[----:B0-----:R-:W-:Y:S02]  /*2990*/  IADD3 R19, P0, R29, 0x88, RZ ;  /* 0x000000881d137810 */ /* 0x001fe40007f1e0ff */
[----:B------:R-:W-:-:S03]  /*29a0*/  F2FP.F16.E4M3.UNPACK_B R18, R18 ;  /* 0x00000012ff12723e */ /* 0x000fc600020006ff */
[----:B------:R-:W-:Y:S01]  /*29b0*/  IMAD.X R16, RZ, RZ, R17, P0 ;  /* 0x000000ffff107224 */ /* 0x000fe200000e0611 */
[----:B------:R-:W-:Y:S01]  /*29c0*/  ISETP.GE.AND P0, PT, R31, 0x89, PT ;  /* 0x000000891f00780c */ /* 0x000fe20003f06270 */
[----:B------:R-:W-:Y:S02]  /*29d0*/  HADD2.F32 R18, -RZ, R18.H0_H0 ;  /* 0x20000012ff127230 */ /* 0x000fe40000004100 */
[----:B------:R-:W-:Y:S01]  /*29e0*/  IMAD R16, R16, UR6, RZ ;  /* 0x0000000610107c24 */ /* 0x000fe2000f8e02ff */
[----:B------:R-:W-:Y:S01]  /*29f0*/  ISETP.LT.OR P4, PT, R36, 0x1, !P0 ;  /* 0x000000012400780c */ /* 0x000fe20004781670 */
[----:B------:R-:W-:-:S04]  /*2a00*/  IMAD.WIDE.U32 R14, R19, UR6, R14 ;  /* 0x00000006130e7c25 */ /* 0x000fc8000f8e000e */
[----:B-12---:R-:W-:Y:S01]  /*2a10*/  FMUL R13, R18, R3 ;  /* 0x00000003120d7220 */ /* 0x006fe20000400000 */
[----:B------:R-:W-:-:S03]  /*2a20*/  IMAD R19, R19, UR7, R16 ;  /* 0x0000000713137c24 */ /* 0x000fc6000f8e0210 */
[----:B------:R-:W-:Y:S01]  /*2a30*/  FFMA R13, R22, R2, R13 ;  /* 0x00000002160d7223 */ /* 0x000fe2000000000d */
[----:B------:R-:W-:Y:S02]  /*2a40*/  IADD3 R12, P2, R14, UR10, RZ ;  /* 0x0000000a0e0c7c10 */ /* 0x000fe4000ff5e0ff */
[----:B------:R-:W-:Y:S02]  /*2a50*/  PRMT R14, RZ, 0x7610, R14 ;  /* 0x00007610ff0e7816 */ /* 0x000fe4000000000e */
[----:B------:R-:W-:Y:S02]  /*2a60*/  F2FP.SATFINITE.E4M3.F32.PACK_AB_MERGE_C R17, RZ, R13, RZ ;  /* 0x0000000dff11723e */ /* 0x000fe400048070ff */
[----:B------:R-:W-:-:S03]  /*2a70*/  IADD3.X R13, R15, UR11, R19, P2, !PT ;  /* 0x0000000b0f0d7c10 */ /* 0x000fc600097fe413 */
[----:B------:R0:W-:Y:S01]  /*2a80*/  @!P1 STG.E.U8 desc[UR16][R6.64+0x1], R17 ;  /* 0x0000011106009986 */ /* 0x0001e2000c101110 */
[----:B------:R-:W-:Y:S05]  /*2a90*/  @P4 BRA `(.L_x_47) ;  /* 0x0000000000044947 */ /* 0x000fea0003800000 */
[----:B------:R1:W5:Y:S02]  /*2aa0*/  LDG.E.U8 R14, desc[UR16][R12.64] ;  /* 0x000000100c0e7981 */ /* 0x000364000c1e1100 */
.L_x_47:
[----:B------:R-:W-:Y:S05]  /*2ab0*/  BSYNC B1 ;  /* 0x0000000000017941 */ /* 0x000fea0003800000 */
.L_x_46:
[----:B-----5:R-:W-:Y:S01]  /*2ac0*/  LOP3.LUT R14, R14, 0xff, RZ, 0xc0, !PT ;  /* 0x000000ff0e0e7812 */ /* 0x020fe200078ec0ff */
[----:B------:R-:W-:Y:S01]  /*2ad0*/  BSSY B1, `(.L_x_48) ;  /* 0x000000b000017945 */ /* 0x000fe20003800000 */
[----:B------:R-:W-:Y:S02]  /*2ae0*/  ISETP.LT.OR P0, PT, R36, 0x2, !P0 ;  /* 0x000000022400780c */ /* 0x000fe40004701670 */
[----:B------:R-:W-:Y:S02]  /*2af0*/  F2FP.F16.E4M3.UNPACK_B R14, R14 ;  /* 0x0000000eff0e723e */ /* 0x000fe400020006ff */
[----:B0-----:R-:W-:-:S03]  /*2b00*/  PRMT R6, RZ, 0x7610, R6 ;  /* 0x00007610ff067816 */ /* 0x001fc60000000006 */
[----:B------:R-:W-:-:S05]  /*2b10*/  HADD2.F32 R14, -RZ, R14.H0_H0 ;  /* 0x2000000eff0e7230 */ /* 0x000fca0000004100 */
[----:B------:R-:W-:-:S04]  /*2b20*/  FMUL R14, R14, R3 ;  /* 0x000000030e0e7220 */ /* 0x000fc80000400000 */
[----:B------:R-:W-:-:S05]  /*2b30*/  FFMA R14, R23, R2, R14 ;  /* 0x00000002170e7223 */ /* 0x000fca000000000e */
[----:B------:R-:W-:-:S05]  /*2b40*/  F2FP.SATFINITE.E4M3.F32.PACK_AB_MERGE_C R7, RZ, R14, RZ ;  /* 0x0000000eff07723e */ /* 0x000fca00048070ff */
[----:B------:R0:W-:Y:S01]  /*2b50*/  @!P4 STG.E.U8 desc[UR16][R4.64], R7 ;  /* 0x000000070400c986 */ /* 0x0001e2000c101110 */
[----:B------:R-:W-:Y:S05]  /*2b60*/  @P0 BRA `(.L_x_49) ;  /* 0x0000000000040947 */ /* 0x000fea0003800000 */
[----:B------:R2:W5:Y:S02]  /*2b70*/  LDG.E.U8 R6, desc[UR16][R12.64+0x1] ;  /* 0x000001100c067981 */ /* 0x000564000c1e1100 */
.L_x_49:
[----:B------:R-:W-:Y:S05]  /*2b80*/  BSYNC B1 ;  /* 0x0000000000017941 */ /* 0x000fea0003800000 */
.L_x_48:
[----:B------:R-:W-:Y:S05]  /*2b90*/  @P0 BRA `(.L_x_50) ;  /* 0x0000000000b00947 */ /* 0x000fea0003800000 */
[----:B-----5:R-:W-:-:S04]  /*2ba0*/  LOP3.LUT R6, R6, 0xff, RZ, 0xc0, !PT ;  /* 0x000000ff06067812 */ /* 0x020fc800078ec0ff */
[----:B------:R-:W-:-:S05]  /*2bb0*/  F2FP.F16.E4M3.UNPACK_B R6, R6 ;  /* 0x00000006ff06723e */ /* 0x000fca00020006ff */
[----:B------:R-:W-:-:S05]  /*2bc0*/  HADD2.F32 R6, -RZ, R6.H0_H0 ;  /* 0x20000006ff067230 */ /* 0x000fca0000004100 */
[----:B0-----:R-:W-:-:S04]  /*2bd0*/  FMUL R7, R6, R3 ;  /* 0x0000000306077220 */ /* 0x001fc80000400000 */
[----:B------:R-:W-:-:S05]  /*2be0*/  FFMA R7, R10, R2, R7 ;  /* 0x000000020a077223 */ /* 0x000fca0000000007 */
[----:B------:R-:W-:-:S05]  /*2bf0*/  F2FP.SATFINITE.E4M3.F32.PACK_AB_MERGE_C R7, RZ, R7, RZ ;  /* 0x00000007ff07723e */ /* 0x000fca00048070ff */
[----:B------:R3:W-:Y:S01]  /*2c00*/  STG.E.U8 desc[UR16][R4.64+0x1], R7 ;  /* 0x0000010704007986 */ /* 0x0007e2000c101110 */
[----:B------:R-:W-:Y:S05]  /*2c10*/  BRA `(.L_x_50) ;  /* 0x0000000000907947 */ /* 0x000fea0003800000 */
.L_x_33:
[----:B------:R-:W-:Y:S01]  /*2c20*/  ISETP.GE.AND P1, PT, R31, 0x1, PT ;  /* 0x000000011f00780c */ /* 0x000fe20003f26270 */
[-C--:B--2---:R-:W-:Y:S01]  /*2c30*/  FMUL R37, R37, R2.reuse ;  /* 0x0000000225257220 */ /* 0x084fe20000400000 */
[-C--:B------:R-:W-:Y:S01]  /*2c40*/  FMUL R34, R34, R2.reuse ;  /* 0x0000000222227220 */ /* 0x080fe20000400000 */
[----:B------:R-:W-:Y:S01]  /*2c50*/  ISETP.GE.AND P6, PT, R31, 0x9, PT ;  /* 0x000000091f00780c */ /* 0x000fe20003fc6270 */
[-C--:B------:R-:W-:Y:S01]  /*2c60*/  FMUL R35, R35, R2.reuse ;  /* 0x0000000223237220 */ /* 0x080fe20000400000 */
[----:B------:R-:W-:Y:S01]  /*2c70*/  ISETP.LT.OR P5, PT, R36, 0x1, !P1 ;  /* 0x000000012400780c */ /* 0x000fe20004fa1670 */
[-C--:B------:R-:W-:Y:S01]  /*2c80*/  FMUL R32, R32, R2.reuse ;  /* 0x0000000220207220 */ /* 0x080fe20000400000 */
[----:B------:R-:W-:Y:S01]  /*2c90*/  ISETP.LT.OR P1, PT, R36, 0x2, !P1 ;  /* 0x000000022400780c */ /* 0x000fe20004f21670 */
[-C--:B------:R-:W-:Y:S01]  /*2ca0*/  FMUL R33, R33, R2.reuse ;  /* 0x0000000221217220 */ /* 0x080fe20000400000 */
[----:B------:R-:W-:Y:S01]  /*2cb0*/  F2FP.SATFINITE.E4M3.F32.PACK_AB_MERGE_C R37, RZ, R37, RZ ;  /* 0x00000025ff25723e */ /* 0x000fe200048070ff */
[----:B------:R-:W-:Y:S01]  /*2cc0*/  FMUL R22, R22, R2 ;  /* 0x0000000216167220 */ /* 0x000fe20000400000 */
[----:B------:R-:W-:Y:S01]  /*2cd0*/  F2FP.SATFINITE.E4M3.F32.PACK_AB_MERGE_C R13, RZ, R34, RZ ;  /* 0x00000022ff0d723e */ /* 0x000fe200048070ff */
[-C--:B------:R-:W-:Y:S01]  /*2ce0*/  FMUL R23, R23, R2.reuse ;  /* 0x0000000217177220 */ /* 0x080fe20000400000 */
[C---:B------:R-:W-:Y:S01]  /*2cf0*/  ISETP.GE.AND P2, PT, R31.reuse, 0x81, PT ;  /* 0x000000811f00780c */ /* 0x040fe20003f46270 */
[----:B------:R-:W-:Y:S01]  /*2d00*/  FMUL R10, R10, R2 ;  /* 0x000000020a0a7220 */ /* 0x000fe20000400000 */
[----:B------:R-:W-:-:S02]  /*2d10*/  ISETP.GE.AND P0, PT, R31, 0x89, PT ;  /* 0x000000891f00780c */ /* 0x000fc40003f06270 */
[C---:B------:R-:W-:Y:S01]  /*2d20*/  ISETP.LT.OR P4, PT, R36.reuse, 0x1, !P6 ;  /* 0x000000012400780c */ /* 0x040fe20007781670 */
[----:B------:R-:W-:Y:S01]  /*2d30*/  @!P5 STG.E.U8 desc[UR16][R18.64], R37 ;  /* 0x000000251200d986 */ /* 0x000fe2000c101110 */
[C---:B------:R-:W-:Y:S02]  /*2d40*/  ISETP.LT.OR P5, PT, R36.reuse, 0x1, !P2 ;  /* 0x000000012400780c */ /* 0x040fe400057a1670 */
[C---:B------:R-:W-:Y:S01]  /*2d50*/  ISETP.LT.OR P2, PT, R36.reuse, 0x2, !P2 ;  /* 0x000000022400780c */ /* 0x040fe20005741670 */
[----:B------:R0:W-:Y:S01]  /*2d60*/  @!P1 STG.E.U8 desc[UR16][R18.64+0x1], R13 ;  /* 0x0000010d12009986 */ /* 0x0001e2000c101110 */
[C---:B------:R-:W-:Y:S02]  /*2d70*/  ISETP.LT.OR P1, PT, R36.reuse, 0x2, !P6 ;  /* 0x000000022400780c */ /* 0x040fe40007721670 */
[C---:B------:R-:W-:Y:S02]  /*2d80*/  ISETP.LT.OR P6, PT, R36.reuse, 0x1, !P0 ;  /* 0x000000012400780c */ /* 0x040fe400047c1670 */
[----:B------:R-:W-:-:S02]  /*2d90*/  ISETP.LT.OR P0, PT, R36, 0x2, !P0 ;  /* 0x000000022400780c */ /* 0x000fc40004701670 */
[----:B------:R-:W-:Y:S02]  /*2da0*/  F2FP.SATFINITE.E4M3.F32.PACK_AB_MERGE_C R35, RZ, R35, RZ ;  /* 0x00000023ff23723e */ /* 0x000fe400048070ff */
[----:B------:R-:W-:Y:S02]  /*2db0*/  F2FP.SATFINITE.E4M3.F32.PACK_AB_MERGE_C R33, RZ, R33, RZ ;  /* 0x00000021ff21723e */ /* 0x000fe400048070ff */
[----:B------:R-:W-:Y:S01]  /*2dc0*/  F2FP.SATFINITE.E4M3.F32.PACK_AB_MERGE_C R15, RZ, R22, RZ ;  /* 0x00000016ff0f723e */ /* 0x000fe200048070ff */
[----:B------:R1:W-:Y:S01]  /*2dd0*/  @!P4 STG.E.U8 desc[UR16][R20.64], R35 ;  /* 0x000000231400c986 */ /* 0x0003e2000c101110 */
[----:B0-----:R-:W-:Y:S02]  /*2de0*/  F2FP.SATFINITE.E4M3.F32.PACK_AB_MERGE_C R13, RZ, R32, RZ ;  /* 0x00000020ff0d723e */ /* 0x001fe400048070ff */
[----:B------:R-:W-:Y:S02]  /*2df0*/  F2FP.SATFINITE.E4M3.F32.PACK_AB_MERGE_C R23, RZ, R23, RZ ;  /* 0x00000017ff17723e */ /* 0x000fe400048070ff */
[----:B------:R-:W-:Y:S01]  /*2e00*/  F2FP.SATFINITE.E4M3.F32.PACK_AB_MERGE_C R17, RZ, R10, RZ ;  /* 0x0000000aff11723e */ /* 0x000fe200048070ff */
[----:B------:R1:W-:Y:S04]  /*2e10*/  @!P1 STG.E.U8 desc[UR16][R20.64+0x1], R13 ;  /* 0x0000010d14009986 */ /* 0x0003e8000c101110 */
[----:B------:R1:W-:Y:S04]  /*2e20*/  @!P5 STG.E.U8 desc[UR16][R6.64], R33 ;  /* 0x000000210600d986 */ /* 0x0003e8000c101110 */
[----:B------:R1:W-:Y:S04]  /*2e30*/  @!P2 STG.E.U8 desc[UR16][R6.64+0x1], R15 ;  /* 0x0000010f0600a986 */ /* 0x0003e8000c101110 */
[----:B------:R1:W-:Y:S04]  /*2e40*/  @!P6 STG.E.U8 desc[UR16][R4.64], R23 ;  /* 0x000000170400e986 */ /* 0x0003e8000c101110 */
[----:B------:R1:W-:Y:S02]  /*2e50*/  @!P0 STG.E.U8 desc[UR16][R4.64+0x1], R17 ;  /* 0x0000011104008986 */ /* 0x0003e4000c101110 */
.L_x_50:
[----:B------:R-:W-:Y:S05]  /*2e60*/  BSYNC B0 ;  /* 0x0000000000007941 */ /* 0x000fea0003800000 */
.L_x_32:
[----:B------:R-:W-:Y:S01]  /*2e70*/  ULDC UR6, c[0x0][0xc] ;  /* 0x0000030000067ab9 */ /* 0x000fe20000000800 */
[----:B------:R-:W-:Y:S01]  /*2e80*/  ULDC UR7, c[0x0][0x10] ;  /* 0x0000040000077ab9 */ /* 0x000fe20000000800 */
[----:B01-3--:R-:W0:Y:S01]  /*2e90*/  LDC R7, c[0x0][0x14] ;  /* 0x00000500ff077b82 */ /* 0x00be220000000800 */
[----:B------:R-:W-:Y:S01]  /*2ea0*/  UIMAD.WIDE.U32 UR6, UR6, UR7, URZ ;  /* 0x00000007060672a5 */ /* 0x000fe2000f8e003f */
[----:B------:R-:W-:Y:S02]  /*2eb0*/  IMAD.MOV.U32 R4, RZ, RZ, R0 ;  /* 0x000000ffff047224 */ /* 0x000fe400078e0000 */
[----:B------:R-:W-:Y:S02]  /*2ec0*/  IMAD.MOV.U32 R5, RZ, RZ, R9 ;  /* 0x000000ffff057224 */ /* 0x000fe400078e0009 */
[----:B--2---:R-:W-:Y:S02]  /*2ed0*/  IMAD.MOV.U32 R12, RZ, RZ, -0x1 ;  /* 0xffffffffff0c7424 */ /* 0x004fe400078e00ff */
[----:B------:R-:W-:-:S02]  /*2ee0*/  IMAD.MOV.U32 R15, RZ, RZ, -0x1 ;  /* 0xffffffffff0f7424 */ /* 0x000fc400078e00ff */
[----:B0-----:R-:W-:-:S04]  /*2ef0*/  IMAD.WIDE.U32 R4, R7, UR6, R4 ;  /* 0x0000000607047c25 */ /* 0x001fc8000f8e0004 */
[----:B------:R-:W-:Y:S01]  /*2f00*/  IMAD R7, R7, UR7, RZ ;  /* 0x0000000707077c24 */ /* 0x000fe2000f8e02ff */
[----:B------:R-:W-:Y:S01]  /*2f10*/  ULDC.64 UR6, c[0x0][0x650] ;  /* 0x0001940000067ab9 */ /* 0x000fe20000000a00 */
[----:B------:R-:W-:Y:S01]  /*2f20*/  IMAD.MOV.U32 R0, RZ, RZ, R4 ;  /* 0x000000ffff007224 */ /* 0x000fe200078e0004 */
[----:B------:R-:W-:Y:S01]  /*2f30*/  ISETP.GE.U32.AND P0, PT, R4, UR6, PT ;  /* 0x0000000604007c0c */ /* 0x000fe2000bf06070 */
[----:B------:R-:W-:Y:S01]  /*2f40*/  IMAD.IADD R9, R5, 0x1, R7 ;  /* 0x0000000105097824 */ /* 0x000fe200078e0207 */
[----:B------:R-:W-:-:S04]  /*2f50*/  PRMT R5, RZ, 0x7610, R5 ;  /* 0x00007610ff057816 */ /* 0x000fc80000000005 */
[----:B------:R-:W-:-:S13]  /*2f60*/  ISETP.GE.U32.AND.EX P0, PT, R9, UR7, PT, P0 ;  /* 0x0000000709007c0c */ /* 0x000fda000bf06100 */
[----:B------:R-:W-:Y:S05]  /*2f70*/  @P0 BRA `(.L_x_51) ;  /* 0x00000004006c0947 */ /* 0x000fea0003800000 */
[----:B------:R-:W0:Y:S01]  /*2f80*/  S2R R16, SR_CTAID.X ;  /* 0x0000000000107919 */ /* 0x000e220000002500 */
[----:B------:R-:W1:Y:S01]  /*2f90*/  LDC.64 R14, c[0x0][0x628] ;  /* 0x00018a00ff0e7b82 */ /* 0x000e620000000a00 */
[----:B------:R-:W-:Y:S01]  /*2fa0*/  ULDC UR6, c[0x0][0x150] ;  /* 0x0000540000067ab9 */ /* 0x000fe20000000800 */
[----:B------:R-:W-:Y:S01]  /*2fb0*/  IMAD.MOV.U32 R12, RZ, RZ, R0 ;  /* 0x000000ffff0c7224 */ /* 0x000fe200078e0000 */
[----:B------:R-:W2:Y:S01]  /*2fc0*/  S2R R22, SR_CTAID.Y ;  /* 0x0000000000167919 */ /* 0x000ea20000002600 */
[----:B------:R-:W-:-:S04]  /*2fd0*/  IMAD.MOV.U32 R13, RZ, RZ, R9 ;  /* 0x000000ffff0d7224 */ /* 0x000fc800078e0009 */
[----:B------:R-:W3:Y:S08]  /*2fe0*/  LDC R21, c[0x0][0x144] ;  /* 0x00005100ff157b82 */ /* 0x000ef00000000800 */
[----:B------:R-:W4:Y:S08]  /*2ff0*/  LDC R10, c[0x0][0x630] ;  /* 0x00018c00ff0a7b82 */ /* 0x000f300000000800 */
[----:B------:R-:W2:Y:S01]  /*3000*/  LDC.64 R18, c[0x0][0x620] ;  /* 0x00018800ff127b82 */ /* 0x000ea20000000a00 */
[----:B-1----:R-:W-:-:S04]  /*3010*/  ISETP.NE.U32.AND P0, PT, R14, RZ, PT ;  /* 0x000000ff0e00720c */ /* 0x002fc80003f05070 */
[----:B------:R-:W-:Y:S02]  /*3020*/  ISETP.NE.AND.EX P0, PT, R15, RZ, PT, P0 ;  /* 0x000000ff0f00720c */ /* 0x000fe40003f05300 */
[----:B0-----:R-:W-:-:S05]  /*3030*/  I2FP.F32.U32 R4, R16 ;  /* 0x0000001000047245 */ /* 0x001fca0000201000 */
[----:B------:R-:W-:-:S04]  /*3040*/  FMUL R4, R4, UR6 ;  /* 0x0000000604047c20 */ /* 0x000fc80008400000 */
[----:B------:R0:W1:Y:S02]  /*3050*/  F2I.U32.TRUNC.NTZ R20, R4 ;  /* 0x0000000400147305 */ /* 0x000064000020f000 */
[----:B---34-:R-:W-:Y:S05]  /*3060*/  @!P0 BRA `(.L_x_52) ;  /* 0x0000000000288947 */ /* 0x018fea0003800000 */
[----:B------:R-:W3:Y:S02]  /*3070*/  LDC R5, c[0x0][0x634] ;  /* 0x00018d00ff057b82 */ /* 0x000ee40000000800 */
[----:B---3--:R-:W-:-:S05]  /*3080*/  IADD3 R13, P0, R0, R5, RZ ;  /* 0x00000005000d7210 */ /* 0x008fca0007f1e0ff */
[----:B------:R-:W-:-:S04]  /*3090*/  IMAD.X R17, RZ, RZ, R9, P0 ;  /* 0x000000ffff117224 */ /* 0x000fc800000e0609 */
[----:B0-----:R-:W-:-:S04]  /*30a0*/  IMAD.WIDE.U32 R4, R17, R14, RZ ;  /* 0x0000000e11047225 */ /* 0x001fc800078e00ff */
[----:B-----5:R-:W-:-:S04]  /*30b0*/  IMAD.WIDE.U32 R6, P0, R13, R15, R4 ;  /* 0x0000000f0d067225 */ /* 0x020fc80007800004 */
[----:B------:R-:W-:-:S04]  /*30c0*/  IMAD.WIDE.U32 R4, R13, R14, RZ ;  /* 0x0000000e0d047225 */ /* 0x000fc800078e00ff */
[----:B------:R-:W-:Y:S01]  /*30d0*/  IMAD.X R13, RZ, RZ, RZ, P0 ;  /* 0x000000ffff0d7224 */ /* 0x000fe200000e06ff */
[----:B------:R-:W-:Y:S01]  /*30e0*/  IADD3 RZ, P0, R5, R6, RZ ;  /* 0x0000000605ff7210 */ /* 0x000fe20007f1e0ff */
[----:B------:R-:W-:-:S04]  /*30f0*/  IMAD.MOV.U32 R12, RZ, RZ, R7 ;  /* 0x000000ffff0c7224 */ /* 0x000fc800078e0007 */
[----:B------:R-:W-:-:S08]  /*3100*/  IMAD.WIDE.U32.X R12, R17, R15, R12, P0 ;  /* 0x0000000f110c7225 */ /* 0x000fd000000e040c */
.L_x_52:
[-CC-:B------:R-:W-:Y:S01]  /*3110*/  SHF.R.U64 R14, R12, R10.reuse, R13.reuse ;  /* 0x0000000a0c0e7219 */ /* 0x180fe2000000120d */
[----:B------:R-:W3:Y:S01]  /*3120*/  LDC.64 R28, c[0x0][0x640] ;  /* 0x00019000ff1c7b82 */ /* 0x000ee20000000a00 */
[----:B0-----:R-:W-:Y:S01]  /*3130*/  SHF.R.U32.HI R4, RZ, R10, R13 ;  /* 0x0000000aff047219 */ /* 0x001fe2000001160d */
[----:B-1----:R-:W-:Y:S01]  /*3140*/  IMAD.MOV R20, RZ, RZ, -R20 ;  /* 0x000000ffff147224 */ /* 0x002fe200078e0a14 */
[----:B------:R-:W-:Y:S01]  /*3150*/  IADD3 R7, P0, RZ, -R14, RZ ;  /* 0x8000000eff077210 */ /* 0x000fe20007f1e0ff */
[----:B------:R-:W-:Y:S01]  /*3160*/  ULDC UR6, c[0x0][0x154] ;  /* 0x0000550000067ab9 */ /* 0x000fe20000000800 */
[----:B------:R-:W-:Y:S02]  /*3170*/  IMAD.MOV.U32 R13, RZ, RZ, 0x1 ;  /* 0x00000001ff0d7424 */ /* 0x000fe400078e00ff */
[----:B------:R-:W-:Y:S01]  /*3180*/  IMAD R21, R21, R20, R16 ;  /* 0x0000001415157224 */ /* 0x000fe200078e0210 */
[----:B------:R-:W0:Y:S01]  /*3190*/  LDC R12, c[0x0][0x618] ;  /* 0x00018600ff0c7b82 */ /* 0x000e220000000800 */
[----:B------:R-:W-:-:S02]  /*31a0*/  IMAD.X R5, RZ, RZ, ~R4, P0 ;  /* 0x000000ffff057224 */ /* 0x000fc400000e0e04 */
[----:B------:R-:W-:Y:S02]  /*31b0*/  IMAD.MOV.U32 R4, RZ, RZ, R0 ;  /* 0x000000ffff047224 */ /* 0x000fe400078e0000 */
[-C--:B--2--5:R-:W-:Y:S02]  /*31c0*/  IMAD R6, R5, R18.reuse, RZ ;  /* 0x0000001205067224 */ /* 0x0a4fe400078e02ff */
[----:B------:R-:W-:Y:S01]  /*31d0*/  IMAD.MOV.U32 R5, RZ, RZ, R9 ;  /* 0x000000ffff057224 */ /* 0x000fe200078e0009 */
[----:B------:R-:W1:Y:S01]  /*31e0*/  LDC R24, c[0x0][0x608] ;  /* 0x00018200ff187b82 */ /* 0x000e620000000800 */
[----:B------:R-:W-:-:S04]  /*31f0*/  IMAD.WIDE.U32 R4, R7, R18, R4 ;  /* 0x0000001207047225 */ /* 0x000fc800078e0004 */
[----:B------:R-:W-:-:S03]  /*3200*/  IMAD R7, R7, R19, R6 ;  /* 0x0000001307077224 */ /* 0x000fc600078e0206 */
[----:B------:R-:W2:Y:S01]  /*3210*/  LDC R26, c[0x0][0x658] ;  /* 0x00019600ff1a7b82 */ /* 0x000ea20000000800 */
[----:B------:R-:W-:Y:S01]  /*3220*/  I2FP.F32.U32 R6, R22 ;  /* 0x0000001600067245 */ /* 0x000fe20000201000 */
[----:B------:R-:W-:Y:S01]  /*3230*/  IMAD.IADD R5, R5, 0x1, R7 ;  /* 0x0000000105057824 */ /* 0x000fe200078e0207 */
[----:B---3--:R-:W-:Y:S01]  /*3240*/  ISETP.NE.U32.AND P0, PT, R28, RZ, PT ;  /* 0x000000ff1c00720c */ /* 0x008fe20003f05070 */
[----:B------:R-:W-:Y:S02]  /*3250*/  IMAD.MOV.U32 R7, RZ, RZ, -0x1 ;  /* 0xffffffffff077424 */ /* 0x000fe400078e00ff */
[----:B------:R-:W-:Y:S02]  /*3260*/  FMUL R6, R6, UR6 ;  /* 0x0000000606067c20 */ /* 0x000fe40008400000 */
[----:B------:R-:W3:Y:S01]  /*3270*/  LDC R19, c[0x0][0x148] ;  /* 0x00005200ff137b82 */ /* 0x000ee20000000800 */
[----:B0-----:R-:W-:Y:S01]  /*3280*/  SHF.R.U64 R16, R4, R12, R5 ;  /* 0x0000000c04107219 */ /* 0x001fe20000001205 */
[----:B------:R0:W4:Y:S01]  /*3290*/  F2I.U32.TRUNC.NTZ R17, R6 ;  /* 0x0000000600117305 */ /* 0x000122000020f000 */
[----:B------:R-:W-:-:S02]  /*32a0*/  ISETP.NE.AND.EX P0, PT, R29, RZ, PT, P0 ;  /* 0x000000ff1d00720c */ /* 0x000fc40003f05300 */
[----:B------:R-:W-:-:S03]  /*32b0*/  SHF.R.U32.HI R5, RZ, R12, R5 ;  /* 0x0000000cff057219 */ /* 0x000fc60000011605 */
[----:B------:R-:W0:Y:S01]  /*32c0*/  LDC R25, c[0x0][0x648] ;  /* 0x00019200ff197b82 */ /* 0x000e220000000800 */
[-CC-:B-1----:R-:W-:Y:S02]  /*32d0*/  SHF.R.U64 R10, R16, R24.reuse, R5.reuse ;  /* 0x00000018100a7219 */ /* 0x182fe40000001205 */
[----:B------:R-:W-:-:S05]  /*32e0*/  SHF.R.U32.HI R5, RZ, R24, R5 ;  /* 0x00000018ff057219 */ /* 0x000fca0000011605 */
[----:B------:R-:W1:Y:S01]  /*32f0*/  LDC R27, c[0x0][0x638] ;  /* 0x00018e00ff1b7b82 */ /* 0x000e620000000800 */
[-CC-:B--2---:R-:W-:Y:S02]  /*3300*/  SHF.R.U64 R18, R10, R26.reuse, R5.reuse ;  /* 0x0000001a0a127219 */ /* 0x184fe40000001205 */
[-C--:B------:R-:W-:Y:S02]  /*3310*/  SHF.L.U32 R7, R7, R26.reuse, RZ ;  /* 0x0000001a07077219 */ /* 0x080fe400000006ff */
[-C--:B------:R-:W-:Y:S01]  /*3320*/  SHF.R.U32.HI R5, RZ, R26.reuse, R5 ;  /* 0x0000001aff057219 */ /* 0x080fe20000011605 */
[----:B------:R-:W-:Y:S01]  /*3330*/  IMAD.MOV.U32 R4, RZ, RZ, R18 ;  /* 0x000000ffff047224 */ /* 0x000fe200078e0012 */
[----:B------:R-:W-:Y:S01]  /*3340*/  SHF.L.U32 R24, R13, R26, RZ ;  /* 0x0000001a0d187219 */ /* 0x000fe200000006ff */
[----:B------:R-:W2:Y:S01]  /*3350*/  LDC R30, c[0x0][0x610] ;  /* 0x00018400ff1e7b82 */ /* 0x000ea20000000800 */
[----:B------:R-:W-:-:S07]  /*3360*/  LOP3.LUT R23, RZ, R7, RZ, 0x33, !PT ;  /* 0x00000007ff177212 */ /* 0x000fce00078e33ff */
[----:B------:R-:W0:Y:S01]  /*3370*/  LDC R20, c[0x0][0x600] ;  /* 0x00018000ff147b82 */ /* 0x000e220000000800 */
[----:B----4-:R-:W-:Y:S05]  /*3380*/  @!P0 BRA `(.L_x_53) ;  /* 0x0000000000288947 */ /* 0x010fea0003800000 */
[----:B------:R-:W4:Y:S02]  /*3390*/  LDC R13, c[0x0][0x64c] ;  /* 0x00019300ff0d7b82 */ /* 0x000f240000000800 */
[----:B----4-:R-:W-:-:S05]  /*33a0*/  IADD3 R13, P0, R18, R13, RZ ;  /* 0x0000000d120d7210 */ /* 0x010fca0007f1e0ff */
[----:B------:R-:W-:-:S04]  /*33b0*/  IMAD.X R15, RZ, RZ, R5, P0 ;  /* 0x000000ffff0f7224 */ /* 0x000fc800000e0605 */
[----:B------:R-:W-:-:S04]  /*33c0*/  IMAD.WIDE.U32 R4, R15, R28, RZ ;  /* 0x0000001c0f047225 */ /* 0x000fc800078e00ff */
[----:B0-----:R-:W-:-:S04]  /*33d0*/  IMAD.WIDE.U32 R6, P0, R13, R29, R4 ;  /* 0x0000001d0d067225 */ /* 0x001fc80007800004 */
[----:B------:R-:W-:-:S04]  /*33e0*/  IMAD.WIDE.U32 R4, R13, R28, RZ ;  /* 0x0000001c0d047225 */ /* 0x000fc800078e00ff */
[----:B------:R-:W-:Y:S01]  /*33f0*/  IMAD.X R13, RZ, RZ, RZ, P0 ;  /* 0x000000ffff0d7224 */ /* 0x000fe200000e06ff */
[----:B------:R-:W-:Y:S01]  /*3400*/  IADD3 RZ, P0, R5, R6, RZ ;  /* 0x0000000605ff7210 */ /* 0x000fe20007f1e0ff */
[----:B------:R-:W-:-:S04]  /*3410*/  IMAD.MOV.U32 R12, RZ, RZ, R7 ;  /* 0x000000ffff0c7224 */ /* 0x000fc800078e0007 */
[----:B------:R-:W-:-:S08]  /*3420*/  IMAD.WIDE.U32.X R4, R15, R29, R12, P0 ;  /* 0x0000001d0f047225 */ /* 0x000fd000000e040c */
.L_x_53:
[----:B0-----:R-:W-:Y:S01]  /*3430*/  SHF.R.U64 R4, R4, R25, R5 ;  /* 0x0000001904047219 */ /* 0x001fe20000001205 */
[----:B------:R-:W-:Y:S01]  /*3440*/  VIADD R13, R20, 0xffffffff ;  /* 0xffffffff140d7836 */ /* 0x000fe20000000000 */
[----:B------:R-:W-:Y:S01]  /*3450*/  LOP3.LUT R7, R10, R23, RZ, 0xc0, !PT ;  /* 0x000000170a077212 */ /* 0x000fe200078ec0ff */
[----:B------:R-:W-:Y:S02]  /*3460*/  IMAD.MOV R17, RZ, RZ, -R17 ;  /* 0x000000ffff117224 */ /* 0x000fe400078e0a11 */
[----:B------:R-:W-:Y:S02]  /*3470*/  IMAD.MOV R5, RZ, RZ, -R4 ;  /* 0x000000ffff057224 */ /* 0x000fe400078e0a04 */
[----:B------:R-:W-:Y:S01]  /*3480*/  IMAD R24, R24, R4, R7 ;  /* 0x0000000418187224 */ /* 0x000fe200078e0207 */
[----:B------:R-:W-:Y:S01]  /*3490*/  LOP3.LUT R4, R16, R13, RZ, 0xc0, !PT ;  /* 0x0000000d10047212 */ /* 0x000fe200078ec0ff */
[----:B---3--:R-:W-:Y:S02]  /*34a0*/  @P3 IMAD R21, R19, R17, R22 ;  /* 0x0000001113153224 */ /* 0x008fe400078e0216 */
[----:B-1----:R-:W-:-:S02]  /*34b0*/  IMAD R5, R5, R27, R18 ;  /* 0x0000001b05057224 */ /* 0x002fc400078e0212 */
[----:B--2---:R-:W-:Y:S02]  /*34c0*/  IMAD R24, R24, R30, R21 ;  /* 0x0000001e18187224 */ /* 0x004fe400078e0215 */
[----:B------:R-:W-:Y:S02]  /*34d0*/  IMAD R7, R5, R20, R4 ;  /* 0x0000001405077224 */ /* 0x000fe400078e0204 */
[----:B------:R-:W-:Y:S02]  /*34e0*/  IMAD.MOV.U32 R6, RZ, RZ, 0x1 ;  /* 0x00000001ff067424 */ /* 0x000fe400078e00ff */
[----:B------:R-:W-:Y:S01]  /*34f0*/  IMAD.MOV.U32 R15, RZ, RZ, R14 ;  /* 0x000000ffff0f7224 */ /* 0x000fe200078e000e */
[----:B------:R-:W-:Y:S02]  /*3500*/  SEL R12, R7, R24, !P3 ;  /* 0x00000018070c7207 */ /* 0x000fe40005800000 */
[----:B------:R-:W-:Y:S02]  /*3510*/  PRMT R5, R6, 0x7610, R5 ;  /* 0x0000761006057816 */ /* 0x000fe40000000005 */
[----:B------:R-:W-:-:S07]  /*3520*/  SEL R24, R24, R7, !P3 ;  /* 0x0000000718187207 */ /* 0x000fce0005800000 */
.L_x_51:
[----:B------:R-:W-:Y:S01]  /*3530*/  LOP3.LUT P0, RZ, R5, 0xff, RZ, 0xc0, !PT ;  /* 0x000000ff05ff7812 */ /* 0x000fe2000780c0ff */
[----:B------:R-:W-:-:S12]  /*3540*/  IMAD.MOV.U32 R16, RZ, RZ, R24 ;  /* 0x000000ffff107224 */ /* 0x000fd800078e0018 */
[----:B------:R-:W-:Y:S05]  /*3550*/  @P0 BRA `(.L_x_54) ;  /* 0xffffffdc00480947 */ /* 0x000fea000383ffff */
[----:B------:R-:W-:Y:S05]  /*3560*/  EXIT ;  /* 0x000000000000794d */ /* 0x000fea0003800000 */
.L_x_4:
[----:B0-----:R-:W-:Y:S01]  /*3570*/  ULDC.64 UR4, c[0x0][0x650] ;  /* 0x0001940000047ab9 */ /* 0x001fe20000000a00 */
        /* <DEDUP_REMOVED lines=25> */
.L_x_56:
[-CC-:B------:R-:W-:Y:S01]  /*3710*/  SHF.R.U64 R16, R14, R10.reuse, R15.reuse ;  /* 0x0000000a0e107219 */ /* 0x180fe2000000120f */
[----:B------:R-:W0:Y:S01]  /*3720*/  LDC.64 R24, c[0x0][0x640] ;  /* 0x00019000ff187b82 */ /* 0x000e220000000a00 */
[----:B------:R-:W-:Y:S01]  /*3730*/  SHF.R.U32.HI R5, RZ, R10, R15 ;  /* 0x0000000aff057219 */ /* 0x000fe2000001160f */
[----:B------:R-:W-:Y:S01]  /*3740*/  IMAD.MOV.U32 R6, RZ, RZ, R0 ;  /* 0x000000ffff067224 */ /* 0x000fe200078e0000 */
[----:B------:R-:W-:Y:S01]  /*3750*/  IADD3 R13, P0, RZ, -R16, RZ ;  /* 0x80000010ff0d7210 */ /* 0x000fe20007f1e0ff */
[----:B------:R-:W-:Y:S01]  /*3760*/  IMAD.MOV.U32 R7, RZ, RZ, R9 ;  /* 0x000000ffff077224 */ /* 0x000fe200078e0009 */
[----:B------:R-:W-:Y:S01]  /*3770*/  I2FP.F32.U32 R10, R4 ;  /* 0x00000004000a7245 */ /* 0x000fe20000201000 */
[----:B------:R-:W-:Y:S02]  /*3780*/  ULDC UR4, c[0x0][0x150] ;  /* 0x0000540000047ab9 */ /* 0x000fe40000000800 */
[----:B------:R-:W1:Y:S01]  /*3790*/  LDC R12, c[0x0][0x618] ;  /* 0x00018600ff0c7b82 */ /* 0x000e620000000800 */
[----:B------:R-:W-:-:S02]  /*37a0*/  IMAD.X R5, RZ, RZ, ~R5, P0 ;  /* 0x000000ffff057224 */ /* 0x000fc400000e0e05 */
[----:B------:R-:W-:Y:S01]  /*37b0*/  FMUL R14, R10, UR4 ;  /* 0x000000040a0e7c20 */ /* 0x000fe20008400000 */
[----:B------:R-:W-:Y:S01]  /*37c0*/  IMAD.WIDE.U32 R6, R13, R20, R6 ;  /* 0x000000140d067225 */ /* 0x000fe200078e0006 */
[----:B------:R-:W-:-:S03]  /*37d0*/  ULDC UR4, c[0x0][0x154] ;  /* 0x0000550000047ab9 */ /* 0x000fc60000000800 */
[----:B------:R-:W-:Y:S01]  /*37e0*/  IMAD R10, R5, R20, RZ ;  /* 0x00000014050a7224 */ /* 0x000fe200078e02ff */
[----:B------:R-:W2:Y:S01]  /*37f0*/  LDC R15, c[0x0][0x144] ;  /* 0x00005100ff0f7b82 */ /* 0x000ea20000000800 */
[----:B------:R-:W3:Y:S02]  /*3800*/  F2I.U32.TRUNC.NTZ R14, R14 ;  /* 0x0000000e000e7305 */ /* 0x000ee4000020f000 */
[----:B------:R-:W-:-:S04]  /*3810*/  IMAD R5, R13, R21, R10 ;  /* 0x000000150d057224 */ /* 0x000fc800078e020a */
[----:B------:R-:W-:Y:S01]  /*3820*/  IMAD.IADD R5, R7, 0x1, R5 ;  /* 0x0000000107057824 */ /* 0x000fe200078e0205 */
[----:B------:R-:W4:Y:S01]  /*3830*/  LDC R20, c[0x0][0x608] ;  /* 0x00018200ff147b82 */ /* 0x000f220000000800 */
[----:B------:R-:W-:Y:S02]  /*3840*/  I2FP.F32.U32 R7, R3 ;  /* 0x0000000300077245 */ /* 0x000fe40000201000 */
[----:B0-----:R-:W-:-:S03]  /*3850*/  ISETP.NE.U32.AND P0, PT, R24, RZ, PT ;  /* 0x000000ff1800720c */ /* 0x001fc60003f05070 */
[----:B------:R-:W-:Y:S01]  /*3860*/  FMUL R7, R7, UR4 ;  /* 0x0000000407077c20 */ /* 0x000fe20008400000 */
[----:B------:R-:W-:Y:S01]  /*3870*/  ISETP.NE.AND.EX P0, PT, R25, RZ, PT, P0 ;  /* 0x000000ff1900720c */ /* 0x000fe20003f05300 */
[----:B------:R-:W0:Y:S01]  /*3880*/  LDC R13, c[0x0][0x658] ;  /* 0x00019600ff0d7b82 */ /* 0x000e220000000800 */
[-CC-:B-1----:R-:W-:Y:S01]  /*3890*/  SHF.R.U64 R10, R6, R12.reuse, R5.reuse ;  /* 0x0000000c060a7219 */ /* 0x182fe20000001205 */
[----:B---3--:R-:W-:Y:S01]  /*38a0*/  IMAD.MOV R6, RZ, RZ, -R14 ;  /* 0x000000ffff067224 */ /* 0x008fe200078e0a0e */
[----:B------:R-:W-:Y:S01]  /*38b0*/  SHF.R.U32.HI R5, RZ, R12, R5 ;  /* 0x0000000cff057219 */ /* 0x000fe20000011605 */
[----:B------:R1:W3:Y:S01]  /*38c0*/  F2I.U32.TRUNC.NTZ R14, R7 ;  /* 0x00000007000e7305 */ /* 0x0002e2000020f000 */
[----:B------:R-:W-:-:S03]  /*38d0*/  IMAD.MOV.U32 R12, RZ, RZ, -0x1 ;  /* 0xffffffffff0c7424 */ /* 0x000fc600078e00ff */
[----:B------:R-:W1:Y:S01]  /*38e0*/  LDC R18, c[0x0][0x148] ;  /* 0x00005200ff127b82 */ /* 0x000e620000000800 */
[----:B--2---:R-:W-:Y:S02]  /*38f0*/  IMAD R23, R15, R6, R4 ;  /* 0x000000060f177224 */ /* 0x004fe400078e0204 */
[----:B------:R-:W-:-:S05]  /*3900*/  IMAD.MOV.U32 R6, RZ, RZ, 0x1 ;  /* 0x00000001ff067424 */ /* 0x000fca00078e00ff */
[----:B------:R-:W2:Y:S01]  /*3910*/  LDC R21, c[0x0][0x600] ;  /* 0x00018000ff157b82 */ /* 0x000ea20000000800 */
[-CC-:B----4-:R-:W-:Y:S02]  /*3920*/  SHF.R.U64 R17, R10, R20.reuse, R5.reuse ;  /* 0x000000140a117219 */ /* 0x190fe40000001205 */
[----:B------:R-:W-:-:S05]  /*3930*/  SHF.R.U32.HI R4, RZ, R20, R5 ;  /* 0x00000014ff047219 */ /* 0x000fca0000011605 */
[----:B------:R-:W4:Y:S01]  /*3940*/  LDC R22, c[0x0][0x648] ;  /* 0x00019200ff167b82 */ /* 0x000f220000000800 */
[-CC-:B0-----:R-:W-:Y:S02]  /*3950*/  SHF.R.U64 R19, R17, R13.reuse, R4.reuse ;  /* 0x0000000d11137219 */ /* 0x181fe40000001204 */
[-C--:B------:R-:W-:Y:S02]  /*3960*/  SHF.L.U32 R12, R12, R13.reuse, RZ ;  /* 0x0000000d0c0c7219 */ /* 0x080fe400000006ff */
[-C--:B------:R-:W-:Y:S01]  /*3970*/  SHF.R.U32.HI R5, RZ, R13.reuse, R4 ;  /* 0x0000000dff057219 */ /* 0x080fe20000011604 */
[----:B------:R-:W-:Y:S01]  /*3980*/  IMAD.MOV.U32 R4, RZ, RZ, R19 ;  /* 0x000000ffff047224 */ /* 0x000fe200078e0013 */
[----:B------:R-:W-:Y:S01]  /*3990*/  SHF.L.U32 R20, R6, R13, RZ ;  /* 0x0000000d06147219 */ /* 0x000fe200000006ff */
[----:B------:R-:W0:Y:S01]  /*39a0*/  LDC R26, c[0x0][0x638] ;  /* 0x00018e00ff1a7b82 */ /* 0x000e220000000800 */
[----:B------:R-:W-:-:S07]  /*39b0*/  LOP3.LUT R28, RZ, R12, RZ, 0x33, !PT ;  /* 0x0000000cff1c7212 */ /* 0x000fce00078e33ff */
[----:B------:R-:W0:Y:S01]  /*39c0*/  LDC R27, c[0x0][0x610] ;  /* 0x00018400ff1b7b82 */ /* 0x000e220000000800 */
[----:B-1-3--:R-:W-:Y:S05]  /*39d0*/  @!P0 BRA `(.L_x_57) ;  /* 0x0000000000288947 */ /* 0x00afea0003800000 */
[----:B------:R-:W1:Y:S02]  /*39e0*/  LDC R4, c[0x0][0x64c] ;  /* 0x00019300ff047b82 */ /* 0x000e640000000800 */
[----:B-1----:R-:W-:-:S05]  /*39f0*/  IADD3 R13, P0, R19, R4, RZ ;  /* 0x00000004130d7210 */ /* 0x002fca0007f1e0ff */
        /* <DEDUP_REMOVED lines=8> */
.L_x_57:
[----:B----4-:R-:W-:Y:S01]  /*3a80*/  SHF.R.U64 R5, R4, R22, R5 ;  /* 0x0000001604057219 */ /* 0x010fe20000001205 */
        /* <DEDUP_REMOVED lines=9> */
[----:B------:R-:W-:Y:S02]  /*3b20*/  IMAD R3, R3, R21, R10 ;  /* 0x0000001503037224 */ /* 0x000fe400078e020a */
[----:B------:R-:W-:Y:S02]  /*3b30*/  IMAD.MOV.U32 R7, RZ, RZ, 0x1 ;  /* 0x00000001ff077424 */ /* 0x000fe400078e00ff */
[----:B------:R-:W-:Y:S01]  /*3b40*/  IMAD.MOV.U32 R6, RZ, RZ, R16 ;  /* 0x000000ffff067224 */ /* 0x000fe200078e0010 */
[----:B------:R-:W-:Y:S02]  /*3b50*/  SEL R17, R3, R14, !P3 ;  /* 0x0000000e03117207 */ /* 0x000fe40005800000 */
[----:B------:R-:W-:-:S07]  /*3b60*/  SEL R14, R14, R3, !P3 ;  /* 0x000000030e0e7207 */ /* 0x000fce0005800000 */
.L_x_55:
[----:B------:R-:W-:-:S08]  /*3b70*/  NOP ;  /* 0x0000000000007918 */ /* 0x000fd00000000000 */
[----:B------:R-:W0:-:S00]  /*3b80*/  USETMAXREG.DEALLOC.CTAPOOL 0x28 ;  /* 0x00000028000079c8 */ /* 0x000e0000080e0500 */
[----:B0-----:R-:W-:-:S13]  /*3b90*/  ISETP.NE.AND P0, PT, R2, RZ, PT ;  /* 0x000000ff0200720c */ /* 0x001fda0003f05270 */
[----:B------:R-:W-:Y:S05]  /*3ba0*/  @P0 EXIT ;  /* 0x000000000000094d */ /* 0x000fea0003800000 */
[----:B------:R-:W-:Y:S01]  /*3bb0*/  LOP3.LUT P0, RZ, R7, 0xff, RZ, 0xc0, !PT ;  /* 0x000000ff07ff7812 */ /* 0x000fe2000780c0ff */
[----:B------:R-:W-:Y:S02]  /*3bc0*/  IMAD.MOV.U32 R10, RZ, RZ, 0x1 ;  /* 0x00000001ff0a7424 */ /* 0x000fe400078e00ff */
[----:B------:R-:W-:-:S10]  /*3bd0*/  IMAD.MOV.U32 R13, RZ, RZ, RZ ;  /* 0x000000ffff0d7224 */ /* 0x000fd400078e00ff */
[----:B------:R-:W-:Y:S05]  /*3be0*/  @!P0 BRA `(.L_x_58) ;  /* 0x0000000c003c8947 */ /* 0x000fea0003800000 */
[----:B------:R-:W0:Y:S01]  /*3bf0*/  LDC R2, c[0x0][0x28c] ;  /* 0x0000a300ff027b82 */ /* 0x000e220000000800 */
[----:B------:R-:W-:Y:S01]  /*3c00*/  ULDC UR5, c[0x0][0x600] ;  /* 0x0001800000057ab9 */ /* 0x000fe20000000800 */
[----:B------:R-:W-:Y:S01]  /*3c10*/  ULDC UR4, c[0x0][0xc] ;  /* 0x0000030000047ab9 */ /* 0x000fe20000000800 */
[----:B------:R-:W-:Y:S01]  /*3c20*/  UIADD3 UR16, UR5, -0x1, URZ ;  /* 0xffffffff05107890 */ /* 0x000fe2000fffe03f */
[C---:B------:R-:W-:Y:S01]  /*3c30*/  LOP3.LUT P2, RZ, R11.reuse, 0x7f, RZ, 0xc0, !PT ;  /* 0x0000007f0bff7812 */ /* 0x040fe2000784c0ff */
[----:B------:R-:W-:Y:S01]  /*3c40*/  ULDC UR6, c[0x0][0x658] ;  /* 0x0001960000067ab9 */ /* 0x000fe20000000800 */
[----:B------:R-:W-:Y:S01]  /*3c50*/  ULDC UR5, c[0x0][0x10] ;  /* 0x0000040000057ab9 */ /* 0x000fe20000000800 */
[----:B------:R-:W-:Y:S01]  /*3c60*/  UMOV UR7, 0xffffffff ;  /* 0xffffffff00077882 */ /* 0x000fe20000000000 */
[----:B------:R-:W-:Y:S01]  /*3c70*/  UMOV UR8, 0x1 ;  /* 0x0000000100087882 */ /* 0x000fe20000000000 */
[----:B------:R-:W-:Y:S01]  /*3c80*/  UIMAD.WIDE.U32 UR4, UR4, UR5, URZ ;  /* 0x00000005040472a5 */ /* 0x000fe2000f8e003f */
[----:B------:R-:W-:Y:S01]  /*3c90*/  LOP3.LUT P0, RZ, R11, 0x1f, RZ, 0xc0, !PT ;  /* 0x0000001f0bff7812 */ /* 0x000fe2000780c0ff */
[----:B------:R-:W-:Y:S01]  /*3ca0*/  USHF.L.U32 UR7, UR7, UR6, URZ ;  /* 0x0000000607077299 */ /* 0x000fe2000800063f */
[----:B------:R-:W-:Y:S01]  /*3cb0*/  BSSY B0, `(.L_x_58) ;  /* 0x00000c2000007945 */ /* 0x000fe20003800000 */
[----:B------:R-:W-:Y:S01]  /*3cc0*/  USHF.L.U32 UR18, UR8, UR6, URZ ;  /* 0x0000000608127299 */ /* 0x000fe2000800063f */
[----:B------:R-:W-:Y:S01]  /*3cd0*/  IMAD.MOV.U32 R15, RZ, RZ, 0x1 ;  /* 0x00000001ff0f7424 */ /* 0x000fe200078e00ff */
[----:B------:R-:W-:Y:S01]  /*3ce0*/  LOP3.LUT R16, R8, 0x2, RZ, 0xfc, !PT ;  /* 0x0000000208107812 */ /* 0x000fe200078efcff */
[----:B------:R-:W-:Y:S01]  /*3cf0*/  ULDC UR6, c[0x0][0x14] ;  /* 0x0000050000067ab9 */ /* 0x000fe20000000800 */
[----:B------:R-:W-:Y:S01]  /*3d00*/  PLOP3.LUT P0, PT, P0, P2, PT, 0x8a, 0x0 ;  /* 0x000000000000781c */ /* 0x000fe20000705172 */
[----:B------:R-:W-:Y:S01]  /*3d10*/  UIMAD.WIDE.U32 UR20, UR4, UR6, URZ ;  /* 0x00000006041472a5 */ /* 0x000fe2000f8e003f */
[----:B------:R-:W-:Y:S01]  /*3d20*/  IMAD.MOV.U32 R10, RZ, RZ, 0x1 ;  /* 0x00000001ff0a7424 */ /* 0x000fe200078e00ff */
[----:B------:R-:W-:Y:S01]  /*3d30*/  UIMAD UR13, UR5, UR6, URZ ;  /* 0x00000006050d72a4 */ /* 0x000fe2000f8e023f */
[----:B------:R-:W-:Y:S01]  /*3d40*/  IMAD.MOV.U32 R13, RZ, RZ, RZ ;  /* 0x000000ffff0d7224 */ /* 0x000fe200078e00ff */
[----:B------:R-:W-:Y:S01]  /*3d50*/  ULOP3.LUT UR17, URZ, UR7, URZ, 0x33, !UPT ;  /* 0x000000073f117292 */ /* 0x000fe2000f8e333f */
[----:B0-----:R-:W-:Y:S01]  /*3d60*/  VIADD R2, R2, 0x1f ;  /* 0x0000001f02027836 */ /* 0x001fe20000000000 */
[----:B------:R-:W-:Y:S01]  /*3d70*/  UIADD3 UR13, UR21, UR13, URZ ;  /* 0x0000000d150d7290 */ /* 0x000fe2000fffe03f */
[----:B------:R-:W-:-:S03]  /*3d80*/  ULDC.64 UR22, c[0x0][0x198] ;  /* 0x0000660000167ab9 */ /* 0x000fc60000000a00 */
[----:B------:R-:W-:-:S04]  /*3d90*/  SHF.R.S32.HI R3, RZ, 0x1f, R2 ;  /* 0x0000001fff037819 */ /* 0x000fc80000011402 */
[----:B------:R-:W-:-:S04]  /*3da0*/  LEA.HI R3, R3, R2, RZ, 0x5 ;  /* 0x0000000203037211 */ /* 0x000fc800078f28ff */
[----:B------:R-:W-:-:S05]  /*3db0*/  SHF.R.S32.HI R12, RZ, 0x5, R3 ;  /* 0x00000005ff0c7819 */ /* 0x000fca0000011403 */
[----:B------:R-:W-:-:S07]  /*3dc0*/  VIADD R11, R12, 0x1 ;  /* 0x000000010c0b7836 */ /* 0x000fce0000000000 */
.L_x_70:
[----:B------:R-:W-:-:S03]  /*3dd0*/  UMOV UR4, 0xffffffff ;  /* 0xffffffff00047882 */ /* 0x000fc60000000000 */
[----:B------:R-:W-:Y:S05]  /*3de0*/  BRA.DIV UR4, `(.L_x_59) ;  /* 0x0000001a04e87947 */ /* 0x000fea000b800000 */
[----:B------:R-:W-:-:S13]  /*3df0*/  ELECT P1, URZ, PT ;  /* 0x00000000003f782f */ /* 0x000fda0003820000 */
.L_x_104:
[----:B------:R-:W0:Y:S01]  /*3e00*/  LDC R2, c[0x0][0x28c] ;  /* 0x0000a300ff027b82 */ /* 0x000e220000000800 */
[----:B------:R-:W-:Y:S01]  /*3e10*/  BSSY B1, `(.L_x_60) ;  /* 0x0000037000017945 */ /* 0x000fe20003800000 */
[----:B0-----:R-:W-:-:S13]  /*3e20*/  ISETP.LT.OR P1, PT, R2, 0x1, !P1 ;  /* 0x000000010200780c */ /* 0x001fda0004f21670 */
[----:B------:R-:W-:Y:S05]  /*3e30*/  @P1 BRA `(.L_x_61) ;  /* 0x0000000000d01947 */ /* 0x000fea0003800000 */
[----:B------:R-:W-:Y:S02]  /*3e40*/  IMAD.SHL.U32 R17, R17, 0x8, RZ ;  /* 0x0000000811117824 */ /* 0x000fe400078e00ff */
[----:B------:R-:W-:Y:S02]  /*3e50*/  IMAD.SHL.U32 R18, R14, 0x100, RZ ;  /* 0x000001000e127824 */ /* 0x000fe400078e00ff */
[----:B------:R-:W-:Y:S02]  /*3e60*/  IMAD.MOV.U32 R20, RZ, RZ, RZ ;  /* 0x000000ffff147224 */ /* 0x000fe400078e00ff */
[----:B------:R-:W-:Y:S02]  /*3e70*/  IMAD.MOV.U32 R2, RZ, RZ, R11 ;  /* 0x000000ffff027224 */ /* 0x000fe400078e000b */
[----:B------:R-:W-:Y:S02]  /*3e80*/  IMAD.MOV.U32 R3, RZ, RZ, R10 ;  /* 0x000000ffff037224 */ /* 0x000fe400078e000a */
[----:B------:R-:W-:-:S07]  /*3e90*/  IMAD.MOV.U32 R4, RZ, RZ, R13 ;  /* 0x000000ffff047224 */ /* 0x000fce00078e000d */
.L_x_65:
[----:B------:R-:W0:Y:S01]  /*3ea0*/  S2R R14, SR_CgaCtaId ;  /* 0x00000000000e7919 */ /* 0x000e220000008800 */
[----:B------:R-:W-:Y:S01]  /*3eb0*/  MOV R5, 0x400 ;  /* 0x0000040000057802 */ /* 0x000fe20000000f00 */
[----:B------:R-:W1:Y:S03]  /*3ec0*/  @!P2 LDC R7, c[0x0][0x500] ;  /* 0x00014000ff07ab82 */ /* 0x000e660000000800 */
[----:B0-----:R-:W-:Y:S02]  /*3ed0*/  LEA R19, R14, R5, 0x18 ;  /* 0x000000050e137211 */ /* 0x001fe400078ec0ff */
[----:B------:R-:W-:-:S03]  /*3ee0*/  SHF.L.U32 R5, R3, 0x1f, RZ ;  /* 0x0000001f03057819 */ /* 0x000fc600000006ff */
[----:B------:R-:W-:-:S04]  /*3ef0*/  IMAD R14, R4, 0x8, R19 ;  /* 0x00000008040e7824 */ /* 0x000fc800078e0213 */
[----:B------:R-:W0:Y:S02]  /*3f00*/  SYNCS.PHASECHK.TRANS64.TRYWAIT P1, [R14+URZ+0xd8], R5 ;  /* 0x0000d8050e0075a7 */ /* 0x000e24000802017f */
[----:B01----:R-:W-:Y:S05]  /*3f10*/  @!P1 BRA `(.L_x_62) ;  /* 0x0000001800bc9947 */ /* 0x003fea0003800000 */
.L_x_105:
[----:B0-----:R-:W-:Y:S01]  /*3f20*/  PRMT R5, R16, 0x9910, RZ ;  /* 0x0000991010057816 */ /* 0x001fe200000000ff */
[----:B------:R0:W-:Y:S03]  /*3f30*/  @!P2 SYNCS.ARRIVE.TRANS64 RZ, [R14+URZ], R7 ;  /* 0x000000070effa9a7 */ /* 0x0001e6000800003f */
[----:B------:R-:W-:-:S13]  /*3f40*/  ISETP.NE.AND P1, PT, R5, 0x2, PT ;  /* 0x000000020500780c */ /* 0x000fda0003f25270 */
[----:B0-----:R-:W-:Y:S05]  /*3f50*/  @P1 BRA `(.L_x_63) ;  /* 0x0000000000041947 */ /* 0x001fea0003800000 */
[----:B------:R-:W-:Y:S01]  /*3f60*/  BPT.TRAP 0x1 ;  /* 0x000000040000795c */ /* 0x000fe20000300000 */
.L_x_63:
[----:B------:R-:W-:Y:S05]  /*3f70*/  @P0 BRA `(.L_x_64) ;  /* 0x0000000000040947 */ /* 0x000fea0003800000 */
[----:B------:R-:W-:Y:S01]  /*3f80*/  BPT.TRAP 0x1 ;  /* 0x000000040000795c */ /* 0x000fe20000300000 */
.L_x_64:
[--C-:B------:R-:W-:Y:S01]  /*3f90*/  IMAD R5, R4, 0x2000, R19.reuse ;  /* 0x0000200004057824 */ /* 0x100fe200078e0213 */
[----:B------:R-:W-:Y:S01]  /*3fa0*/  R2UR UR9, R14 ;  /* 0x000000000e0972ca */ /* 0x000fe200000e0000 */
[----:B------:R-:W-:Y:S01]  /*3fb0*/  IMAD R19, R4, 0x100, R19 ;  /* 0x0000010004137824 */ /* 0x000fe200078e0213 */
[----:B------:R-:W-:Y:S01]  /*3fc0*/  UIADD3 UR4, UP0, UR22, 0xf0, URZ ;  /* 0x000000f016047890 */ /* 0x000fe2000ff1e03f */
[----:B------:R-:W-:Y:S01]  /*3fd0*/  VIADD R2, R2, 0xffffffff ;  /* 0xffffffff02027836 */ /* 0x000fe20000000000 */
[----:B------:R-:W-:Y:S01]  /*3fe0*/  R2UR UR5, R5 ;  /* 0x00000000050572ca */ /* 0x000fe200000e0000 */
[----:B------:R-:W-:Y:S01]  /*3ff0*/  UIADD3 UR24, UP1, UR22, 0x1f0, URZ ;  /* 0x000001f016187890 */ /* 0x000fe2000ff3e03f */
[----:B------:R-:W-:Y:S01]  /*4000*/  R2UR UR8, R19 ;  /* 0x00000000130872ca */ /* 0x000fe200000e0000 */
[----:B------:R-:W-:Y:S01]  /*4010*/  VIADD R4, R4, 0x1 ;  /* 0x0000000104047836 */ /* 0x000fe20000000000 */
[----:B------:R-:W-:Y:S01]  /*4020*/  R2UR UR11, R18 ;  /* 0x00000000120b72ca */ /* 0x000fe200000e0000 */
[----:B------:R-:W-:Y:S01]  /*4030*/  UIADD3.X UR25, URZ, UR23, URZ, UP1, !UPT ;  /* 0x000000173f197290 */ /* 0x000fe20008ffe43f */
[----:B------:R-:W-:Y:S01]  /*4040*/  R2UR UR10, R20 ;  /* 0x00000000140a72ca */ /* 0x000fe200000e0000 */
[----:B------:R-:W-:Y:S01]  /*4050*/  UMOV UR6, 0x0 ;  /* 0x0000000000067882 */ /* 0x000fe20000000000 */
[----:B------:R-:W-:Y:S01]  /*4060*/  R2UR UR12, R6 ;  /* 0x00000000060c72ca */ /* 0x000fe200000e0000 */
[----:B------:R-:W-:Y:S01]  /*4070*/  UMOV UR7, 0x10000000 ;  /* 0x1000000000077882 */ /* 0x000fe20000000000 */
[----:B------:R-:W-:Y:S01]  /*4080*/  R2UR UR19, R17 ;  /* 0x00000000111372ca */ /* 0x000fe200000e0000 */
[----:B------:R-:W-:Y:S01]  /*4090*/  VIADD R20, R20, 0x20 ;  /* 0x0000002014147836 */ /* 0x000fe20000000000 */
[----:B------:R-:W-:Y:S01]  /*40a0*/  ISETP.GT.AND P4, PT, R2, 0x1, PT ;  /* 0x000000010200780c */ /* 0x000fe20003f84270 */
[----:B------:R-:W-:Y:S01]  /*40b0*/  UIADD3 UR14, UR5, 0x280, URZ ;  /* 0x00000280050e7890 */ /* 0x000fe2000fffe03f */
[----:B------:R-:W-:Y:S01]  /*40c0*/  ISETP.NE.AND P1, PT, R4, 0x1b, PT ;  /* 0x0000001b0400780c */ /* 0x000fe20003f25270 */
[----:B------:R-:W-:-:S02]  /*40d0*/  UIADD3.X UR5, URZ, UR23, URZ, UP0, !UPT ;  /* 0x000000173f057290 */ /* 0x000fc400087fe43f */
[----:B------:R-:W-:Y:S01]  /*40e0*/  UIADD3 UR15, UR8, 0x36280, URZ ;  /* 0x00036280080f7890 */ /* 0x000fe2000fffe03f */
[----:B------:R-:W-:Y:S02]  /*40f0*/  SEL R14, RZ, 0x1, P1 ;  /* 0x00000001ff0e7807 */ /* 0x000fe40000800000 */
[----:B------:R-:W-:Y:S01]  /*4100*/  UMOV UR8, UR14 ;  /* 0x0000000e00087c82 */ /* 0x000fe20008000000 */
[----:B------:R-:W-:Y:S02]  /*4110*/  SEL R4, R4, RZ, P1 ;  /* 0x000000ff04047207 */ /* 0x000fe40000800000 */
[----:B------:R-:W-:Y:S01]  /*4120*/  LOP3.LUT R3, R3, R14, RZ, 0x3c, !PT ;  /* 0x0000000e03037212 */ /* 0x000fe200078e3cff */
[----:B------:R0:W-:Y:S02]  /*4130*/  UTMALDG.3D [UR8], [UR4], desc[UR6] ;  /* 0x00000608040075b4 */ /* 0x0001e40008011000 */
[----:B0-----:R-:W-:Y:S01]  /*4140*/  UMOV UR8, UR15 ;  /* 0x0000000f00087c82 */ /* 0x001fe20008000000 */
[----:B------:R-:W-:-:S02]  /*4150*/  UMOV UR11, UR19 ;  /* 0x00000013000b7c82 */ /* 0x000fc40008000000 */
[----:B------:R0:W-:Y:S02]  /*4160*/  UTMALDG.3D [UR8], [UR24], desc[UR6] ;  /* 0x00000608180075b4 */ /* 0x0001e40008011000 */
[----:B0-----:R-:W-:Y:S05]  /*4170*/  @P4 BRA `(.L_x_65) ;  /* 0xfffffffc00484947 */ /* 0x001fea000383ffff */
.L_x_61:
[----:B------:R-:W-:Y:S05]  /*4180*/  BSYNC B1 ;  /* 0x0000000000017941 */ /* 0x000fea0003800000 */
.L_x_60:
[----:B------:R-:W-:Y:S01]  /*4190*/  LOP3.LUT P5, RZ, R15, 0xff, RZ, 0xc0, !PT ;  /* 0x000000ff0fff7812 */ /* 0x000fe200078ac0ff */
[C---:B------:R-:W-:Y:S01]  /*41a0*/  IMAD.IADD R4, R12.reuse, 0x1, R13 ;  /* 0x000000010c047824 */ /* 0x040fe200078e020d */
[----:B------:R-:W-:Y:S01]  /*41b0*/  ULDC.64 UR4, c[0x0][0x650] ;  /* 0x0001940000047ab9 */ /* 0x000fe20000000a00 */
[----:B------:R-:W-:Y:S01]  /*41c0*/  ISETP.GE.U32.AND P4, PT, R12, 0x1b, PT ;  /* 0x0000001b0c00780c */ /* 0x000fe20003f86070 */
[----:B------:R-:W-:Y:S01]  /*41d0*/  BSSY B1, `(.L_x_66) ;  /* 0x000006d000017945 */ /* 0x000fe20003800000 */
[C---:B------:R-:W-:Y:S01]  /*41e0*/  IMAD.WIDE.U32 R2, R4.reuse, 0x2f684bdb, RZ ;  /* 0x2f684bdb04027825 */ /* 0x040fe200078e00ff */
[C---:B------:R-:W-:Y:S02]  /*41f0*/  ISETP.GT.U32.AND P1, PT, R4.reuse, 0x1a, PT ;  /* 0x0000001a0400780c */ /* 0x040fe40003f24070 */
[----:B------:R-:W-:Y:S01]  /*4200*/  PRMT R15, RZ, 0x7610, R15 ;  /* 0x00007610ff0f7816 */ /* 0x000fe2000000000f */
[----:B------:R-:W-:Y:S01]  /*4210*/  IMAD.IADD R2, R4, 0x1, -R3 ;  /* 0x0000000104027824 */ /* 0x000fe200078e0a03 */
[----:B------:R-:W-:Y:S01]  /*4220*/  ISETP.LT.U32.AND P1, PT, R12, 0x1b, P1 ;  /* 0x0000001b0c00780c */ /* 0x000fe20000f21070 */
[----:B------:R-:W-:-:S02]  /*4230*/  IMAD.MOV.U32 R14, RZ, RZ, -0x1 ;  /* 0xffffffffff0e7424 */ /* 0x000fc400078e00ff */
[----:B------:R-:W0:Y:S01]  /*4240*/  @P5 S2R R6, SR_CgaCtaId ;  /* 0x0000000000065919 */ /* 0x000e220000008800 */
[----:B------:R-:W-:Y:S01]  /*4250*/  @P5 MOV R5, 0x400 ;  /* 0x0000040000055802 */ /* 0x000fe20000000f00 */
[----:B------:R-:W-:Y:S01]  /*4260*/  IMAD.MOV.U32 R17, RZ, RZ, -0x1 ;  /* 0xffffffffff117424 */ /* 0x000fe200078e00ff */
[----:B------:R-:W-:-:S04]  /*4270*/  LEA.HI R2, R2, R3, RZ, 0x1f ;  /* 0x0000000302027211 */ /* 0x000fc800078ff8ff */
[--C-:B------:R-:W-:Y:S02]  /*4280*/  SHF.R.U32.HI R13, RZ, 0x4, R2.reuse ;  /* 0x00000004ff0d7819 */ /* 0x100fe40000011602 */
[----:B------:R-:W-:Y:S02]  /*4290*/  PRMT R2, RZ, 0x7610, R2 ;  /* 0x00007610ff027816 */ /* 0x000fe40000000002 */
[----:B0-----:R-:W-:Y:S02]  /*42a0*/  @P5 LEA R6, R6, R5, 0x18 ;  /* 0x0000000506065211 */ /* 0x001fe400078ec0ff */
[----:B------:R-:W-:Y:S02]  /*42b0*/  SEL R5, RZ, 0x1, !P1 ;  /* 0x00000001ff057807 */ /* 0x000fe40004800000 */
[----:B------:R-:W-:Y:S01]  /*42c0*/  IADD3 R0, P1, R0, UR20, RZ ;  /* 0x0000001400007c10 */ /* 0x000fe2000ff3e0ff */
[----:B------:R0:W-:Y:S01]  /*42d0*/  @P5 SYNCS.ARRIVE.TRANS64.A1T0 RZ, [R6+URZ+0x1c8], RZ ;  /* 0x0001c8ff06ff59a7 */ /* 0x0001e2000810003f */
[----:B------:R-:W-:-:S02]  /*42e0*/  LOP3.LUT R10, R10, R5, RZ, 0x3c, !PT ;  /* 0x000000050a0a7212 */ /* 0x000fc400078e3cff */
[----:B------:R-:W-:Y:S02]  /*42f0*/  IADD3.X R9, R9, UR13, RZ, P1, !PT ;  /* 0x0000000d09097c10 */ /* 0x000fe40008ffe4ff */
[----:B------:R-:W-:Y:S02]  /*4300*/  ISETP.GE.U32.AND P1, PT, R0, UR4, PT ;  /* 0x0000000400007c0c */ /* 0x000fe4000bf26070 */
[----:B------:R-:W-:Y:S01]  /*4310*/  @P4 LOP3.LUT R10, R10, 0x1, R13, 0x78, !PT ;  /* 0x000000010a0a4812 */ /* 0x000fe200078e780d */
[----:B------:R-:W-:Y:S01]  /*4320*/  IMAD R13, R13, -0x1b, R4 ;  /* 0xffffffe50d0d7824 */ /* 0x000fe200078e0204 */
[----:B------:R-:W-:Y:S01]  /*4330*/  ISETP.GE.U32.AND.EX P1, PT, R9, UR5, PT, P1 ;  /* 0x0000000509007c0c */ /* 0x000fe2000bf26110 */
[----:B0-----:R-:W-:-:S12]  /*4340*/  IMAD.MOV.U32 R6, RZ, RZ, -0x1 ;  /* 0xffffffffff067424 */ /* 0x001fd800078e00ff */
[----:B------:R-:W-:Y:S05]  /*4350*/  @P1 BRA `(.L_x_67) ;  /* 0x0000000400501947 */ /* 0x000fea0003800000 */
[----:B------:R-:W-:Y:S01]  /*4360*/  ULDC.64 UR4, c[0x0][0x628] ;  /* 0x00018a0000047ab9 */ /* 0x000fe20000000a00 */
[----:B------:R-:W0:Y:S01]  /*4370*/  S2R R17, SR_CTAID.X ;  /* 0x0000000000117919 */ /* 0x000e220000002500 */
[----:B------:R-:W-:Y:S01]  /*4380*/  ISETP.NE.U32.AND P1, PT, RZ, UR4, PT ;  /* 0x00000004ff007c0c */ /* 0x000fe2000bf25070 */
[----:B------:R-:W-:Y:S01]  /*4390*/  ULDC UR7, c[0x0][0x630] ;  /* 0x00018c0000077ab9 */ /* 0x000fe20000000800 */
[----:B------:R-:W-:Y:S01]  /*43a0*/  IMAD.MOV.U32 R2, RZ, RZ, R0 ;  /* 0x000000ffff027224 */ /* 0x000fe200078e0000 */
[----:B------:R-:W1:Y:S01]  /*43b0*/  S2R R14, SR_CTAID.Y ;  /* 0x00000000000e7919 */ /* 0x000e620000002600 */
[----:B------:R-:W-:Y:S01]  /*43c0*/  ISETP.NE.AND.EX P1, PT, RZ, UR5, PT, P1 ;  /* 0x00000005ff007c0c */ /* 0x000fe2000bf25310 */
[----:B------:R-:W-:-:S12]  /*43d0*/  IMAD.MOV.U32 R3, RZ, RZ, R9 ;  /* 0x000000ffff037224 */ /* 0x000fd800078e0009 */
[----:B------:R-:W-:Y:S05]  /*43e0*/  @!P1 BRA `(.L_x_68) ;  /* 0x0000000000289947 */ /* 0x000fea0003800000 */
[----:B------:R-:W-:Y:S02]  /*43f0*/  ULDC UR6, c[0x0][0x634] ;  /* 0x00018d0000067ab9 */ /* 0x000fe40000000800 */
[----:B------:R-:W-:-:S05]  /*4400*/  IADD3 R7, P1, R0, UR6, RZ ;  /* 0x0000000600077c10 */ /* 0x000fca000ff3e0ff */
[----:B------:R-:W-:-:S04]  /*4410*/  IMAD.X R19, RZ, RZ, R9, P1 ;  /* 0x000000ffff137224 */ /* 0x000fc800008e0609 */
[----:B------:R-:W-:-:S04]  /*4420*/  IMAD.WIDE.U32 R4, R19, UR4, RZ ;  /* 0x0000000413047c25 */ /* 0x000fc8000f8e00ff */
[----:B------:R-:W-:-:S04]  /*4430*/  IMAD.WIDE.U32 R4, P1, R7, UR5, R4 ;  /* 0x0000000507047c25 */ /* 0x000fc8000f820004 */
[----:B------:R-:W-:-:S04]  /*4440*/  IMAD.WIDE.U32 R6, R7, UR4, RZ ;  /* 0x0000000407067c25 */ /* 0x000fc8000f8e00ff */
[----:B------:R-:W-:Y:S01]  /*4450*/  IMAD.X R3, RZ, RZ, RZ, P1 ;  /* 0x000000ffff037224 */ /* 0x000fe200008e06ff */
[----:B------:R-:W-:Y:S01]  /*4460*/  IADD3 RZ, P1, R7, R4, RZ ;  /* 0x0000000407ff7210 */ /* 0x000fe20007f3e0ff */
[----:B------:R-:W-:-:S04]  /*4470*/  IMAD.MOV.U32 R2, RZ, RZ, R5 ;  /* 0x000000ffff027224 */ /* 0x000fc800078e0005 */
[----:B------:R-:W-:-:S08]  /*4480*/  IMAD.WIDE.U32.X R2, R19, UR5, R2, P1 ;  /* 0x0000000513027c25 */ /* 0x000fd000088e0402 */
.L_x_68:
[--C-:B------:R-:W-:Y:S01]  /*4490*/  SHF.R.U64 R6, R2, UR7, R3.reuse ;  /* 0x0000000702067c19 */ /* 0x100fe20008001203 */
[----:B------:R-:W-:Y:S01]  /*44a0*/  ULDC.64 UR4, c[0x0][0x620] ;  /* 0x0001880000047ab9 */ /* 0x000fe20000000a00 */
[----:B------:R-:W-:Y:S01]  /*44b0*/  SHF.R.U32.HI R2, RZ, UR7, R3 ;  /* 0x00000007ff027c19 */ /* 0x000fe20008011603 */
[----:B------:R-:W-:Y:S01]  /*44c0*/  IMAD.MOV.U32 R3, RZ, RZ, R9 ;  /* 0x000000ffff037224 */ /* 0x000fe200078e0009 */
[----:B------:R-:W-:Y:S01]  /*44d0*/  IADD3 R5, P1, RZ, -R6, RZ ;  /* 0x80000006ff057210 */ /* 0x000fe20007f3e0ff */
[----:B------:R-:W2:Y:S01]  /*44e0*/  LDC R22, c[0x0][0x144] ;  /* 0x00005100ff167b82 */ /* 0x000ea20000000800 */
[----:B0-----:R-:W-:Y:S01]  /*44f0*/  I2FP.F32.U32 R7, R17 ;  /* 0x0000001100077245 */ /* 0x001fe20000201000 */
[----:B------:R-:W-:Y:S01]  /*4500*/  ULDC.64 UR8, c[0x0][0x640] ;  /* 0x0001900000087ab9 */ /* 0x000fe20000000a00 */
[----:B------:R-:W-:Y:S01]  /*4510*/  ULDC UR6, c[0x0][0x608] ;  /* 0x0001820000067ab9 */ /* 0x000fe20000000800 */
[----:B------:R-:W-:Y:S01]  /*4520*/  IMAD.X R2, RZ, RZ, ~R2, P1 ;  /* 0x000000ffff027224 */ /* 0x000fe200008e0e02 */
[----:B------:R-:W-:-:S03]  /*4530*/  ISETP.NE.U32.AND P1, PT, RZ, UR8, PT ;  /* 0x00000008ff007c0c */ /* 0x000fc6000bf25070 */
[----:B------:R-:W-:Y:S01]  /*4540*/  IMAD R4, R2, UR4, RZ ;  /* 0x0000000402047c24 */ /* 0x000fe2000f8e02ff */
[----:B------:R-:W0:Y:S01]  /*4550*/  LDC R19, c[0x0][0x148] ;  /* 0x00005200ff137b82 */ /* 0x000e220000000800 */
[----:B------:R-:W-:Y:S01]  /*4560*/  IMAD.MOV.U32 R2, RZ, RZ, R0 ;  /* 0x000000ffff027224 */ /* 0x000fe200078e0000 */
[----:B------:R-:W-:-:S03]  /*4570*/  ISETP.NE.AND.EX P1, PT, RZ, UR9, PT, P1 ;  /* 0x00000009ff007c0c */ /* 0x000fc6000bf25310 */
[----:B------:R-:W-:Y:S01]  /*4580*/  IMAD.WIDE.U32 R2, R5, UR4, R2 ;  /* 0x0000000405027c25 */ /* 0x000fe2000f8e0002 */
[----:B------:R-:W-:-:S03]  /*4590*/  ULDC UR4, c[0x0][0x150] ;  /* 0x0000540000047ab9 */ /* 0x000fc60000000800 */
[----:B------:R-:W-:Y:S02]  /*45a0*/  IMAD R5, R5, UR5, R4 ;  /* 0x0000000505057c24 */ /* 0x000fe4000f8e0204 */
[----:B------:R-:W-:Y:S01]  /*45b0*/  FMUL R4, R7, UR4 ;  /* 0x0000000407047c20 */ /* 0x000fe20008400000 */
[----:B------:R-:W-:Y:S01]  /*45c0*/  ULDC UR4, c[0x0][0x618] ;  /* 0x0001860000047ab9 */ /* 0x000fe20000000800 */
[----:B------:R-:W-:Y:S01]  /*45d0*/  ULDC UR5, c[0x0][0x154] ;  /* 0x0000550000057ab9 */ /* 0x000fe20000000800 */
[----:B------:R-:W-:-:S03]  /*45e0*/  IMAD.IADD R3, R3, 0x1, R5 ;  /* 0x0000000103037824 */ /* 0x000fc600078e0205 */
[----:B------:R-:W3:Y:S02]  /*45f0*/  F2I.U32.TRUNC.NTZ R4, R4 ;  /* 0x0000000400047305 */ /* 0x000ee4000020f000 */
[----:B------:R-:W-:Y:S02]  /*4600*/  SHF.R.U64 R7, R2, UR4, R3 ;  /* 0x0000000402077c19 */ /* 0x000fe40008001203 */
[----:B-1----:R-:W-:-:S05]  /*4610*/  I2FP.F32.U32 R2, R14 ;  /* 0x0000000e00027245 */ /* 0x002fca0000201000 */
[----:B------:R-:W-:Y:S01]  /*4620*/  FMUL R21, R2, UR5 ;  /* 0x0000000502157c20 */ /* 0x000fe20008400000 */
[----:B------:R-:W-:Y:S01]  /*4630*/  SHF.R.U32.HI R2, RZ, UR4, R3 ;  /* 0x00000004ff027c19 */ /* 0x000fe20008011603 */
[----:B------:R-:W-:-:S03]  /*4640*/  ULDC UR4, c[0x0][0x658] ;  /* 0x0001960000047ab9 */ /* 0x000fc60000000800 */
[--C-:B------:R-:W-:Y:S01]  /*4650*/  SHF.R.U64 R20, R7, UR6, R2.reuse ;  /* 0x0000000607147c19 */ /* 0x100fe20008001202 */
[----:B------:R-:W1:Y:S01]  /*4660*/  F2I.U32.TRUNC.NTZ R21, R21 ;  /* 0x0000001500157305 */ /* 0x000e62000020f000 */
[----:B------:R-:W-:Y:S01]  /*4670*/  SHF.R.U32.HI R3, RZ, UR6, R2 ;  /* 0x00000006ff037c19 */ /* 0x000fe20008011602 */
[----:B---3--:R-:W-:-:S03]  /*4680*/  IMAD.MOV R4, RZ, RZ, -R4 ;  /* 0x000000ffff047224 */ /* 0x008fc600078e0a04 */
[----:B------:R-:W-:Y:S01]  /*4690*/  SHF.R.U64 R18, R20, UR4, R3 ;  /* 0x0000000414127c19 */ /* 0x000fe20008001203 */
[----:B--2---:R-:W-:Y:S01]  /*46a0*/  IMAD R17, R22, R4, R17 ;  /* 0x0000000416117224 */ /* 0x004fe200078e0211 */
[----:B------:R-:W-:-:S03]  /*46b0*/  SHF.R.U32.HI R23, RZ, UR4, R3 ;  /* 0x00000004ff177c19 */ /* 0x000fc60008011603 */
[----:B------:R-:W-:Y:S02]  /*46c0*/  IMAD.MOV.U32 R2, RZ, RZ, R18 ;  /* 0x000000ffff027224 */ /* 0x000fe400078e0012 */
[----:B------:R-:W-:Y:S01]  /*46d0*/  IMAD.MOV.U32 R3, RZ, RZ, R23 ;  /* 0x000000ffff037224 */ /* 0x000fe200078e0017 */
[----:B------:R-:W-:Y:S06]  /*46e0*/  @!P1 BRA `(.L_x_69) ;  /* 0x0000000000289947 */ /* 0x000fec0003800000 */
[----:B------:R-:W-:Y:S02]  /*46f0*/  ULDC UR4, c[0x0][0x64c] ;  /* 0x0001930000047ab9 */ /* 0x000fe40000000800 */
[----:B------:R-:W-:-:S05]  /*4700*/  IADD3 R3, P1, R18, UR4, RZ ;  /* 0x0000000412037c10 */ /* 0x000fca000ff3e0ff */
[----:B------:R-:W-:-:S04]  /*4710*/  IMAD.X R23, RZ, RZ, R23, P1 ;  /* 0x000000ffff177224 */ /* 0x000fc800008e0617 */
[----:B------:R-:W-:-:S04]  /*4720*/  IMAD.WIDE.U32 R4, R23, UR8, RZ ;  /* 0x0000000817047c25 */ /* 0x000fc8000f8e00ff */
[----:B------:R-:W-:-:S04]  /*4730*/  IMAD.WIDE.U32 R4, P1, R3, UR9, R4 ;  /* 0x0000000903047c25 */ /* 0x000fc8000f820004 */
[----:B------:R-:W-:-:S04]  /*4740*/  IMAD.WIDE.U32 R2, R3, UR8, RZ ;  /* 0x0000000803027c25 */ /* 0x000fc8000f8e00ff */
[----:B------:R-:W-:Y:S01]  /*4750*/  IMAD.MOV.U32 R2, RZ, RZ, R5 ;  /* 0x000000ffff027224 */ /* 0x000fe200078e0005 */
[----:B------:R-:W-:Y:S01]  /*4760*/  IADD3 RZ, P4, R3, R4, RZ ;  /* 0x0000000403ff7210 */ /* 0x000fe20007f9e0ff */
[----:B------:R-:W-:-:S04]  /*4770*/  IMAD.X R3, RZ, RZ, RZ, P1 ;  /* 0x000000ffff037224 */ /* 0x000fc800008e06ff */
[----:B------:R-:W-:-:S08]  /*4780*/  IMAD.WIDE.U32.X R2, R23, UR9, R2, P4 ;  /* 0x0000000917027c25 */ /* 0x000fd0000a0e0402 */
.L_x_69:
[----:B------:R-:W-:Y:S01]  /*4790*/  ULDC UR4, c[0x0][0x648] ;  /* 0x0001920000047ab9 */ /* 0x000fe20000000800 */
[----:B-1----:R-:W-:Y:S01]  /*47a0*/  IMAD.MOV R21, RZ, RZ, -R21 ;  /* 0x000000ffff157224 */ /* 0x002fe200078e0a15 */
[----:B------:R-:W-:Y:S01]  /*47b0*/  SHF.R.U64 R3, R2, UR4, R3 ;  /* 0x0000000402037c19 */ /* 0x000fe20008001203 */
[----:B------:R-:W-:Y:S01]  /*47c0*/  ULDC UR4, c[0x0][0x638] ;  /* 0x00018e0000047ab9 */ /* 0x000fe20000000800 */
[----:B------:R-:W-:Y:S01]  /*47d0*/  LOP3.LUT R20, R20, UR17, RZ, 0xc0, !PT ;  /* 0x0000001114147c12 */ /* 0x000fe2000f8ec0ff */
[----:B0-----:R-:W-:Y:S01]  /*47e0*/  @P3 IMAD R17, R19, R21, R14 ;  /* 0x0000001513113224 */ /* 0x001fe200078e020e */
[----:B------:R-:W-:Y:S01]  /*47f0*/  ULDC UR5, c[0x0][0x610] ;  /* 0x0001840000057ab9 */ /* 0x000fe20000000800 */
[----:B------:R-:W-:Y:S02]  /*4800*/  IMAD.MOV R5, RZ, RZ, -R3 ;  /* 0x000000ffff057224 */ /* 0x000fe400078e0a03 */
[----:B------:R-:W-:Y:S01]  /*4810*/  IMAD R14, R3, UR18, R20 ;  /* 0x00000012030e7c24 */ /* 0x000fe2000f8e0214 */
[----:B------:R-:W-:Y:S01]  /*4820*/  LOP3.LUT R3, R7, UR16, RZ, 0xc0, !PT ;  /* 0x0000001007037c12 */ /* 0x000fe2000f8ec0ff */
[----:B------:R-:W-:Y:S01]  /*4830*/  IMAD R18, R5, UR4, R18 ;  /* 0x0000000405127c24 */ /* 0x000fe2000f8e0212 */
[----:B------:R-:W-:Y:S01]  /*4840*/  ULDC UR4, c[0x0][0x600] ;  /* 0x0001800000047ab9 */ /* 0x000fe20000000800 */
[----:B------:R-:W-:-:S02]  /*4850*/  IMAD R14, R14, UR5, R17 ;  /* 0x000000050e0e7c24 */ /* 0x000fc4000f8e0211 */
[----:B------:R-:W-:Y:S02]  /*4860*/  IMAD R3, R18, UR4, R3 ;  /* 0x0000000412037c24 */ /* 0x000fe4000f8e0203 */
[----:B------:R-:W-:-:S03]  /*4870*/  IMAD.MOV.U32 R2, RZ, RZ, 0x1 ;  /* 0x00000001ff027424 */ /* 0x000fc600078e00ff */
[----:B------:R-:W-:Y:S02]  /*4880*/  SEL R17, R3, R14, !P3 ;  /* 0x0000000e03117207 */ /* 0x000fe40005800000 */
[----:B------:R-:W-:-:S07]  /*4890*/  SEL R14, R14, R3, !P3 ;  /* 0x000000030e0e7207 */ /* 0x000fce0005800000 */
.L_x_67:
[----:B------:R-:W-:Y:S05]  /*48a0*/  BSYNC B1 ;  /* 0x0000000000017941 */ /* 0x000fea0003800000 */
.L_x_66:
[----:B------:R-:W-:-:S13]  /*48b0*/  LOP3.LUT P1, RZ, R2, 0xff, RZ, 0xc0, !PT ;  /* 0x000000ff02ff7812 */ /* 0x000fda000782c0ff */
[----:B------:R-:W-:Y:S05]  /*48c0*/  @P1 BRA `(.L_x_70) ;  /* 0xfffffff400401947 */ /* 0x000fea000383ffff */
[----:B------:R-:W-:Y:S05]  /*48d0*/  BSYNC B0 ;  /* 0x0000000000007941 */ /* 0x000fea0003800000 */
.L_x_58:
[----:B------:R-:W-:-:S03]  /*48e0*/  UMOV UR4, 0xffffffff ;  /* 0xffffffff00047882 */ /* 0x000fc60000000000 */
[----:B------:R-:W-:Y:S05]  /*48f0*/  BRA.DIV UR4, `(.L_x_71) ;  /* 0x0000001204587947 */ /* 0x000fea000b800000 */
[----:B------:R-:W-:-:S13]  /*4900*/  ELECT P0, URZ, PT ;  /* 0x00000000003f782f */ /* 0x000fda0003800000 */
.L_x_108:
[----:B------:R-:W-:Y:S04]  /*4910*/  BSSY B0, `(.L_x_72) ;  /* 0x00000fa000007945 */ /* 0x000fe80003800000 */
[----:B------:R-:W-:Y:S05]  /*4920*/  @!P0 BRA `(.L_x_73) ;  /* 0x0000000c00e08947 */ /* 0x000fea0003800000 */
[----:B------:R-:W-:-:S04]  /*4930*/  LOP3.LUT R8, R8, 0x2, RZ, 0xfc, !PT ;  /* 0x0000000208087812 */ /* 0x000fc800078efcff */
[----:B------:R-:W-:-:S13]  /*4940*/  ISETP.NE.AND P0, PT, R8, 0x3, PT ;  /* 0x000000030800780c */ /* 0x000fda0003f05270 */
[----:B------:R-:W-:Y:S05]  /*4950*/  @!P0 BRA `(.L_x_74) ;  /* 0x0000000000048947 */ /* 0x000fea0003800000 */
[----:B------:R-:W-:Y:S01]  /*4960*/  BPT.TRAP 0x1 ;  /* 0x000000040000795c */ /* 0x000fe20000300000 */
.L_x_74:
[----:B------:R-:W0:Y:S01]  /*4970*/  S2R R3, SR_CgaCtaId ;  /* 0x0000000000037919 */ /* 0x000e220000008800 */
[----:B------:R-:W-:Y:S02]  /*4980*/  MOV R0, 0x400 ;  /* 0x0000040000007802 */ /* 0x000fe40000000f00 */
[----:B------:R-:W-:Y:S02]  /*4990*/  SHF.L.U32 R2, R10, 0x1f, RZ ;  /* 0x0000001f0a027819 */ /* 0x000fe400000006ff */
[----:B0-----:R-:W-:-:S05]  /*49a0*/  LEA R0, R3, R0, 0x18 ;  /* 0x0000000003007211 */ /* 0x001fca00078ec0ff */
[----:B------:R-:W-:-:S04]  /*49b0*/  VIADD R0, R0, 0xd8 ;  /* 0x000000d800007836 */ /* 0x000fc80000000000 */
[C---:B------:R-:W-:Y:S02]  /*49c0*/  IMAD R5, R13.reuse, 0x8, R0 ;  /* 0x000000080d057824 */ /* 0x040fe400078e0200 */
[----:B------:R-:W-:Y:S02]  /*49d0*/  VIADD R13, R13, 0x1 ;  /* 0x000000010d0d7836 */ /* 0x000fe40000000000 */
[----:B------:R-:W0:Y:S03]  /*49e0*/  SYNCS.PHASECHK.TRANS64.TRYWAIT P0, [R5+URZ], R2 ;  /* 0x00000002050075a7 */ /* 0x000e26000800017f */
[----:B------:R-:W-:-:S04]  /*49f0*/  ISETP.NE.AND P1, PT, R13, 0x1b, PT ;  /* 0x0000001b0d00780c */ /* 0x000fc80003f25270 */
[----:B------:R-:W-:Y:S02]  /*4a00*/  SEL R3, RZ, 0x1, P1 ;  /* 0x00000001ff037807 */ /* 0x000fe40000800000 */
[----:B------:R-:W-:Y:S02]  /*4a10*/  SEL R13, R13, RZ, P1 ;  /* 0x000000ff0d0d7207 */ /* 0x000fe40000800000 */
[----:B------:R-:W-:-:S03]  /*4a20*/  LOP3.LUT R10, R10, R3, RZ, 0x3c, !PT ;  /* 0x000000030a0a7212 */ /* 0x000fc600078e3cff */
[----:B------:R-:W-:Y:S01]  /*4a30*/  IMAD R7, R13, 0x8, R0 ;  /* 0x000000080d077824 */ /* 0x000fe200078e0200 */
[----:B------:R-:W-:Y:S01]  /*4a40*/  SHF.L.U32 R4, R10, 0x1f, RZ ;  /* 0x0000001f0a047819 */ /* 0x000fe200000006ff */
[----:B0-----:R-:W-:Y:S06]  /*4a50*/  @!P0 BRA `(.L_x_75) ;  /* 0x0000001000248947 */ /* 0x001fec0003800000 */
.L_x_109:
[----:B------:R-:W1:Y:S01]  /*4a60*/  SYNCS.PHASECHK.TRANS64.TRYWAIT P0, [R7+URZ], R4 ;  /* 0x00000004070075a7 */ /* 0x000e62000800017f */
[----:B0-----:R-:W-:-:S05]  /*4a70*/  VIADD R2, R13, 0x1 ;  /* 0x000000010d027836 */ /* 0x001fca0000000000 */
[----:B------:R-:W-:-:S04]  /*4a80*/  ISETP.NE.AND P1, PT, R2, 0x1b, PT ;  /* 0x0000001b0200780c */ /* 0x000fc80003f25270 */
[----:B------:R-:W-:Y:S02]  /*4a90*/  SEL R3, RZ, 0x1, P1 ;  /* 0x00000001ff037807 */ /* 0x000fe40000800000 */
[----:B------:R-:W-:Y:S02]  /*4aa0*/  SEL R9, R2, RZ, P1 ;  /* 0x000000ff02097207 */ /* 0x000fe40000800000 */
[----:B------:R-:W-:-:S03]  /*4ab0*/  LOP3.LUT R10, R10, R3, RZ, 0x3c, !PT ;  /* 0x000000030a0a7212 */ /* 0x000fc600078e3cff */
[----:B------:R-:W-:Y:S01]  /*4ac0*/  IMAD R6, R9, 0x8, R0 ;  /* 0x0000000809067824 */ /* 0x000fe200078e0200 */
[----:B------:R-:W-:Y:S01]  /*4ad0*/  SHF.L.U32 R5, R10, 0x1f, RZ ;  /* 0x0000001f0a057819 */ /* 0x000fe200000006ff */
[----:B-1----:R-:W-:Y:S06]  /*4ae0*/  @!P0 BRA `(.L_x_76) ;  /* 0x0000001000148947 */ /* 0x002fec0003800000 */
.L_x_110:
[----:B------:R-:W1:Y:S01]  /*4af0*/  SYNCS.PHASECHK.TRANS64.TRYWAIT P0, [R6+URZ], R5 ;  /* 0x00000005060075a7 */ /* 0x000e62000800017f */
[----:B------:R-:W-:-:S05]  /*4b00*/  VIADD R2, R9, 0x1 ;  /* 0x0000000109027836 */ /* 0x000fca0000000000 */
[----:B------:R-:W-:-:S04]  /*4b10*/  ISETP.NE.AND P1, PT, R2, 0x1b, PT ;  /* 0x0000001b0200780c */ /* 0x000fc80003f25270 */
[----:B------:R-:W-:Y:S02]  /*4b20*/  SEL R3, RZ, 0x1, P1 ;  /* 0x00000001ff037807 */ /* 0x000fe40000800000 */
[----:B0-----:R-:W-:Y:S02]  /*4b30*/  SEL R7, R2, RZ, P1 ;  /* 0x000000ff02077207 */ /* 0x001fe40000800000 */
[----:B------:R-:W-:-:S03]  /*4b40*/  LOP3.LUT R10, R10, R3, RZ, 0x3c, !PT ;  /* 0x000000030a0a7212 */ /* 0x000fc600078e3cff */
[----:B------:R-:W-:Y:S01]  /*4b50*/  IMAD R9, R7, 0x8, R0 ;  /* 0x0000000807097824 */ /* 0x000fe200078e0200 */
[----:B------:R-:W-:Y:S01]  /*4b60*/  SHF.L.U32 R4, R10, 0x1f, RZ ;  /* 0x0000001f0a047819 */ /* 0x000fe200000006ff */
[----:B-1----:R-:W-:Y:S06]  /*4b70*/  @!P0 BRA `(.L_x_77) ;  /* 0x0000001000048947 */ /* 0x002fec0003800000 */
.L_x_111:
[----:B------:R-:W1:Y:S01]  /*4b80*/  SYNCS.PHASECHK.TRANS64.TRYWAIT P0, [R9+URZ], R4 ;  /* 0x00000004090075a7 */ /* 0x000e62000800017f */
[----:B------:R-:W-:-:S05]  /*4b90*/  VIADD R2, R7, 0x1 ;  /* 0x0000000107027836 */ /* 0x000fca0000000000 */
[----:B------:R-:W-:-:S04]  /*4ba0*/  ISETP.NE.AND P1, PT, R2, 0x1b, PT ;  /* 0x0000001b0200780c */ /* 0x000fc80003f25270 */
[----:B------:R-:W-:Y:S02]  /*4bb0*/  SEL R3, RZ, 0x1, P1 ;  /* 0x00000001ff037807 */ /* 0x000fe40000800000 */
[----:B------:R-:W-:Y:S02]  /*4bc0*/  SEL R7, R2, RZ, P1 ;  /* 0x000000ff02077207 */ /* 0x000fe40000800000 */
[----:B------:R-:W-:-:S03]  /*4bd0*/  LOP3.LUT R10, R10, R3, RZ, 0x3c, !PT ;  /* 0x000000030a0a7212 */ /* 0x000fc600078e3cff */
[----:B0-----:R-:W-:Y:S01]  /*4be0*/  IMAD R6, R7, 0x8, R0 ;  /* 0x0000000807067824 */ /* 0x001fe200078e0200 */
[----:B------:R-:W-:Y:S01]  /*4bf0*/  SHF.L.U32 R5, R10, 0x1f, RZ ;  /* 0x0000001f0a057819 */ /* 0x000fe200000006ff */
[----:B-1----:R-:W-:Y:S06]  /*4c00*/  @!P0 BRA `(.L_x_78) ;  /* 0x0000000c00f48947 */ /* 0x002fec0003800000 */
.L_x_112:
        /* <DEDUP_REMOVED lines=9> */
.L_x_113:
        /* <DEDUP_REMOVED lines=9> */
.L_x_114:
        /* <DEDUP_REMOVED lines=9> */
.L_x_115:
        /* <DEDUP_REMOVED lines=9> */
.L_x_116:
        /* <DEDUP_REMOVED lines=9> */
.L_x_117:
        /* <DEDUP_REMOVED lines=9> */
.L_x_118:
        /* <DEDUP_REMOVED lines=9> */
.L_x_119:
        /* <DEDUP_REMOVED lines=9> */
.L_x_120:
        /* <DEDUP_REMOVED lines=9> */
.L_x_121:
        /* <DEDUP_REMOVED lines=9> */
.L_x_122:
        /* <DEDUP_REMOVED lines=9> */
.L_x_123:
        /* <DEDUP_REMOVED lines=9> */
.L_x_124:
        /* <DEDUP_REMOVED lines=9> */
.L_x_125:
        /* <DEDUP_REMOVED lines=9> */
.L_x_126:
        /* <DEDUP_REMOVED lines=9> */
.L_x_127:
        /* <DEDUP_REMOVED lines=9> */
.L_x_128:
        /* <DEDUP_REMOVED lines=9> */
.L_x_129:
        /* <DEDUP_REMOVED lines=9> */
.L_x_130:
        /* <DEDUP_REMOVED lines=9> */
.L_x_131:
[----:B------:R-:W1:Y:S01]  /*56c0*/  SYNCS.PHASECHK.TRANS64.TRYWAIT P0, [R9+URZ], R4 ;  /* 0x00000004090075a7 */ /* 0x000e62000800017f */
[----:B------:R-:W-:-:S05]  /*56d0*/  VIADD R2, R7, 0x1 ;  /* 0x0000000107027836 */ /* 0x000fca0000000000 */
[----:B------:R-:W-:-:S04]  /*56e0*/  ISETP.NE.AND P1, PT, R2, 0x1b, PT ;  /* 0x0000001b0200780c */ /* 0x000fc80003f25270 */
[----:B------:R-:W-:Y:S02]  /*56f0*/  SEL R3, RZ, 0x1, P1 ;  /* 0x00000001ff037807 */ /* 0x000fe40000800000 */
[----:B------:R-:W-:Y:S02]  /*5700*/  SEL R7, R2, RZ, P1 ;  /* 0x000000ff02077207 */ /* 0x000fe40000800000 */
[----:B------:R-:W-:-:S03]  /*5710*/  LOP3.LUT R10, R10, R3, RZ, 0x3c, !PT ;  /* 0x000000030a0a7212 */ /* 0x000fc600078e3cff */
[----:B------:R-:W-:Y:S01]  /*5720*/  IMAD R8, R7, 0x8, R0 ;  /* 0x0000000807087824 */ /* 0x000fe200078e0200 */
[----:B0-----:R-:W-:Y:S01]  /*5730*/  SHF.L.U32 R5, R10, 0x1f, RZ ;  /* 0x0000001f0a057819 */ /* 0x001fe200000006ff */
[----:B-1----:R-:W-:Y:S06]  /*5740*/  @!P0 BRA `(.L_x_98) ;  /* 0x0000000800b48947 */ /* 0x002fec0003800000 */
.L_x_132:
[----:B------:R-:W1:Y:S01]  /*5750*/  SYNCS.PHASECHK.TRANS64.TRYWAIT P0, [R8+URZ], R5 ;  /* 0x00000005080075a7 */ /* 0x000e62000800017f */
[----:B------:R-:W-:-:S05]  /*5760*/  VIADD R2, R7, 0x1 ;  /* 0x0000000107027836 */ /* 0x000fca0000000000 */
[----:B------:R-:W-:-:S04]  /*5770*/  ISETP.NE.AND P1, PT, R2, 0x1b, PT ;  /* 0x0000001b0200780c */ /* 0x000fc80003f25270 */
[----:B------:R-:W-:Y:S02]  /*5780*/  SEL R3, RZ, 0x1, P1 ;  /* 0x00000001ff037807 */ /* 0x000fe40000800000 */
[----:B------:R-:W-:Y:S02]  /*5790*/  SEL R7, R2, RZ, P1 ;  /* 0x000000ff02077207 */ /* 0x000fe40000800000 */
[----:B0-----:R-:W-:-:S03]  /*57a0*/  LOP3.LUT R9, R10, R3, RZ, 0x3c, !PT ;  /* 0x000000030a097212 */ /* 0x001fc600078e3cff */
[----:B------:R-:W-:Y:S01]  /*57b0*/  IMAD R11, R7, 0x8, R0 ;  /* 0x00000008070b7824 */ /* 0x000fe200078e0200 */
[----:B------:R-:W-:Y:S01]  /*57c0*/  SHF.L.U32 R6, R9, 0x1f, RZ ;  /* 0x0000001f09067819 */ /* 0x000fe200000006ff */
[----:B-1----:R-:W-:Y:S06]  /*57d0*/  @!P0 BRA `(.L_x_99) ;  /* 0x0000000800a48947 */ /* 0x002fec0003800000 */
.L_x_133:
[----:B------:R-:W1:Y:S01]  /*57e0*/  SYNCS.PHASECHK.TRANS64.TRYWAIT P0, [R11+URZ], R6 ;  /* 0x000000060b0075a7 */ /* 0x000e62000800017f */
[----:B------:R-:W-:-:S05]  /*57f0*/  VIADD R2, R7, 0x1 ;  /* 0x0000000107027836 */ /* 0x000fca0000000000 */
[----:B------:R-:W-:-:S04]  /*5800*/  ISETP.NE.AND P1, PT, R2, 0x1b, PT ;  /* 0x0000001b0200780c */ /* 0x000fc80003f25270 */
[----:B------:R-:W-:Y:S02]  /*5810*/  SEL R4, RZ, 0x1, P1 ;  /* 0x00000001ff047807 */ /* 0x000fe40000800000 */
[----:B------:R-:W-:Y:S02]  /*5820*/  SEL R3, R2, RZ, P1 ;  /* 0x000000ff02037207 */ /* 0x000fe40000800000 */
[----:B------:R-:W-:Y:S01]  /*5830*/  LOP3.LUT R4, R9, R4, RZ, 0x3c, !PT ;  /* 0x0000000409047212 */ /* 0x000fe200078e3cff */
[----:B-1----:R-:W-:Y:S06]  /*5840*/  @!P0 BRA `(.L_x_100) ;  /* 0x00000008009c8947 */ /* 0x002fec0003800000 */
.L_x_134:
[----:B------:R-:W-:Y:S01]  /*5850*/  IMAD R3, R3, 0x8, R0 ;  /* 0x0000000803037824 */ /* 0x000fe200078e0200 */
[----:B------:R-:W-:-:S07]  /*5860*/  SHF.L.U32 R0, R4, 0x1f, RZ ;  /* 0x0000001f04007819 */ /* 0x000fce00000006ff */
.L_x_101:
[----:B--2---:R2:W3:Y:S02]  /*5870*/  SYNCS.PHASECHK.TRANS64.TRYWAIT P0, [R3+URZ], R0 ;  /* 0x00000000030075a7 */ /* 0x0044e4000800017f */
[----:B---3--:R-:W-:Y:S05]  /*5880*/  @!P0 NANOSLEEP.SYNCS 0x989680 ;  /* 0x009896800000895d */ /* 0x008fea0003900000 */
[----:B------:R-:W3:Y:S02]  /*5890*/  @!P0 SYNCS.PHASECHK.TRANS64 P0, [R3+URZ], R0 ;  /* 0x00000000030085a7 */ /* 0x000ee4000800007f */
[----:B---3--:R-:W-:Y:S05]  /*58a0*/  @!P0 BRA `(.L_x_101) ;  /* 0xfffffffc00f08947 */ /* 0x008fea000383ffff */
.L_x_73:
[----:B------:R-:W-:Y:S05]  /*58b0*/  BSYNC B0 ;  /* 0x0000000000007941 */ /* 0x000fea0003800000 */
.L_x_72:
[----:B------:R-:W-:Y:S05]  /*58c0*/  EXIT ;  /* 0x000000000000794d */ /* 0x000fea0003800000 */
.L_x_18:
[----:B-1----:R-:W-:-:S04]  /*58d0*/  IMAD.U32 R5, RZ, RZ, UR6 ;  /* 0x00000006ff057e24 */ /* 0x002fc8000f8e00ff */
[----:B------:R1:W4:Y:S03]  /*58e0*/  SYNCS.PHASECHK.TRANS64.TRYWAIT P0, [R5+URZ], R4 ;  /* 0x00000004050075a7 */ /* 0x000326000800017f */
[----:B----4-:R-:W-:Y:S05]  /*58f0*/  @!P0 NANOSLEEP.SYNCS 0x989680 ;  /* 0x009896800000895d */ /* 0x010fea0003900000 */
[----:B------:R-:W4:Y:S02]  /*5900*/  @!P0 SYNCS.PHASECHK.TRANS64 P0, [R5+URZ], R4 ;  /* 0x00000004050085a7 */ /* 0x000f24000800007f */
[----:B----4-:R-:W-:Y:S05]  /*5910*/  @!P0 BRA `(.L_x_18) ;  /* 0xfffffffc00ec8947 */ /* 0x010fea000383ffff */
[----:B------:R-:W-:Y:S05]  /*5920*/  BRA `(.L_x_17) ;  /* 0xffffffbc00007947 */ /* 0x000fea000383ffff */
.L_x_24:
[----:B-1----:R-:W-:-:S04]  /*5930*/  IMAD.U32 R6, RZ, RZ, UR12 ;  /* 0x0000000cff067e24 */ /* 0x002fc8000f8e00ff */
[----:B------:R1:W4:Y:S03]  /*5940*/  SYNCS.PHASECHK.TRANS64.TRYWAIT P0, [R6+URZ], R5 ;  /* 0x00000005060075a7 */ /* 0x000326000800017f */
[----:B----4-:R-:W-:Y:S05]  /*5950*/  @!P0 NANOSLEEP.SYNCS 0x989680 ;  /* 0x009896800000895d */ /* 0x010fea0003900000 */
[----:B------:R-:W4:Y:S02]  /*5960*/  @!P0 SYNCS.PHASECHK.TRANS64 P0, [R6+URZ], R5 ;  /* 0x00000005060085a7 */ /* 0x000f24000800007f */
[----:B----4-:R-:W-:Y:S05]  /*5970*/  @!P0 BRA `(.L_x_24) ;  /* 0xfffffffc00ec8947 */ /* 0x010fea000383ffff */
[----:B------:R-:W-:Y:S05]  /*5980*/  BRA `(.L_x_23) ;  /* 0xffffffbc00f07947 */ /* 0x000fea000383ffff */
.L_x_59:
[----:B------:R-:W-:Y:S01]  /*5990*/  BSSY B1, `(.L_x_102) ;  /* 0x0000006000017945 */ /* 0x000fe20003800000 */
[----:B------:R-:W-:-:S07]  /*59a0*/  IMAD.MOV.U32 R2, RZ, RZ, -0x1 ;  /* 0xffffffffff027424 */ /* 0x000fce00078e00ff */
[----:B------:R-:W-:Y:S05]  /*59b0*/  WARPSYNC.COLLECTIVE R2, `(.L_x_103) ;  /* 0x00000000020c7348 */ /* 0x000fea0003c00000 */
[----:B------:R-:W-:Y:S02]  /*59c0*/  ELECT P1, UR62, PT ;  /* 0x00000000003e782f */ /* 0x000fe40003820000 */
[----:B------:R-:W-:Y:S01]  /*59d0*/  MOV R2, UR62 ;  /* 0x0000003e00027c02 */ /* 0x000fe20008000f00 */
[----:B------:R-:W-:Y:S10]  /*59e0*/  ENDCOLLECTIVE ;  /* 0x000000000000791b */ /* 0x000ff40003800000 */
.L_x_103:
[----:B------:R-:W-:Y:S05]  /*59f0*/  BSYNC B1 ;  /* 0x0000000000017941 */ /* 0x000fea0003800000 */
.L_x_102:
[----:B------:R-:W-:Y:S05]  /*5a00*/  BRA `(.L_x_104) ;  /* 0xffffffe000fc7947 */ /* 0x000fea000383ffff */
.L_x_62:
[----:B0-----:R0:W1:Y:S02]  /*5a10*/  SYNCS.PHASECHK.TRANS64.TRYWAIT P1, [R14+URZ+0xd8], R5 ;  /* 0x0000d8050e0075a7 */ /* 0x001064000802017f */
[----:B-1----:R-:W-:Y:S05]  /*5a20*/  @!P1 NANOSLEEP.SYNCS 0x989680 ;  /* 0x009896800000995d */ /* 0x002fea0003900000 */
[----:B------:R-:W1:Y:S02]  /*5a30*/  @!P1 SYNCS.PHASECHK.TRANS64 P1, [R14+URZ+0xd8], R5 ;  /* 0x0000d8050e0095a7 */ /* 0x000e64000802007f */
[----:B-1----:R-:W-:Y:S05]  /*5a40*/  @!P1 BRA `(.L_x_62) ;  /* 0xfffffffc00f09947 */ /* 0x002fea000383ffff */
[----:B------:R-:W-:Y:S05]  /*5a50*/  BRA `(.L_x_105) ;  /* 0xffffffe400307947 */ /* 0x000fea000383ffff */
.L_x_71:
[----:B------:R-:W-:Y:S01]  /*5a60*/  BSSY B0, `(.L_x_106) ;  /* 0x0000006000007945 */ /* 0x000fe20003800000 */
[----:B------:R-:W-:-:S07]  /*5a70*/  IMAD.MOV.U32 R2, RZ, RZ, -0x1 ;  /* 0xffffffffff027424 */ /* 0x000fce00078e00ff */
[----:B------:R-:W-:Y:S05]  /*5a80*/  WARPSYNC.COLLECTIVE R2, `(.L_x_107) ;  /* 0x00000000020c7348 */ /* 0x000fea0003c00000 */
[----:B------:R-:W-:Y:S02]  /*5a90*/  ELECT P1, UR62, PT ;  /* 0x00000000003e782f */ /* 0x000fe40003820000 */
[----:B------:R-:W-:Y:S01]  /*5aa0*/  MOV R2, UR62 ;  /* 0x0000003e00027c02 */ /* 0x000fe20008000f00 */
[----:B------:R-:W-:Y:S10]  /*5ab0*/  ENDCOLLECTIVE ;  /* 0x000000000000791b */ /* 0x000ff40003800000 */
.L_x_107:
[----:B------:R-:W-:Y:S05]  /*5ac0*/  BSYNC B0 ;  /* 0x0000000000007941 */ /* 0x000fea0003800000 */
.L_x_106:
[----:B------:R-:W-:Y:S01]  /*5ad0*/  PLOP3.LUT P0, PT, P1, PT, PT, 0x80, 0x0 ;  /* 0x000000000000781c */ /* 0x000fe20000f0f070 */
[----:B------:R-:W-:-:S12]  /*5ae0*/  BRA `(.L_x_108) ;  /* 0xffffffec00887947 */ /* 0x000fd8000383ffff */
.L_x_75:
[----:B0-----:R0:W1:Y:S02]  /*5af0*/  SYNCS.PHASECHK.TRANS64.TRYWAIT P0, [R5+URZ], R2 ;  /* 0x00000002050075a7 */ /* 0x001064000800017f */
[----:B-1----:R-:W-:Y:S05]  /*5b00*/  @!P0 NANOSLEEP.SYNCS 0x989680 ;  /* 0x009896800000895d */ /* 0x002fea0003900000 */
[----:B------:R-:W1:Y:S02]  /*5b10*/  @!P0 SYNCS.PHASECHK.TRANS64 P0, [R5+URZ], R2 ;  /* 0x00000002050085a7 */ /* 0x000e64000800007f */
[----:B-1----:R-:W-:Y:S05]  /*5b20*/  @!P0 BRA `(.L_x_75) ;  /* 0xfffffffc00f08947 */ /* 0x002fea000383ffff */
[----:B------:R-:W-:Y:S05]  /*5b30*/  BRA `(.L_x_109) ;  /* 0xffffffec00c87947 */ /* 0x000fea000383ffff */
.L_x_76:
[----:B0-----:R0:W1:Y:S02]  /*5b40*/  SYNCS.PHASECHK.TRANS64.TRYWAIT P0, [R7+URZ], R4 ;  /* 0x00000004070075a7 */ /* 0x001064000800017f */
[----:B-1----:R-:W-:Y:S05]  /*5b50*/  @!P0 NANOSLEEP.SYNCS 0x989680 ;  /* 0x009896800000895d */ /* 0x002fea0003900000 */
[----:B------:R-:W1:Y:S02]  /*5b60*/  @!P0 SYNCS.PHASECHK.TRANS64 P0, [R7+URZ], R4 ;  /* 0x00000004070085a7 */ /* 0x000e64000800007f */
[----:B-1----:R-:W-:Y:S05]  /*5b70*/  @!P0 BRA `(.L_x_76) ;  /* 0xfffffffc00f08947 */ /* 0x002fea000383ffff */
[----:B------:R-:W-:Y:S05]  /*5b80*/  BRA `(.L_x_110) ;  /* 0xffffffec00d87947 */ /* 0x000fea000383ffff */
.L_x_77:
[----:B0-----:R0:W1:Y:S02]  /*5b90*/  SYNCS.PHASECHK.TRANS64.TRYWAIT P0, [R6+URZ], R5 ;  /* 0x00000005060075a7 */ /* 0x001064000800017f */
[----:B-1----:R-:W-:Y:S05]  /*5ba0*/  @!P0 NANOSLEEP.SYNCS 0x989680 ;  /* 0x009896800000895d */ /* 0x002fea0003900000 */
[----:B------:R-:W1:Y:S02]  /*5bb0*/  @!P0 SYNCS.PHASECHK.TRANS64 P0, [R6+URZ], R5 ;  /* 0x00000005060085a7 */ /* 0x000e64000800007f */
[----:B-1----:R-:W-:Y:S05]  /*5bc0*/  @!P0 BRA `(.L_x_77) ;  /* 0xfffffffc00f08947 */ /* 0x002fea000383ffff */
[----:B------:R-:W-:Y:S05]  /*5bd0*/  BRA `(.L_x_111) ;  /* 0xffffffec00e87947 */ /* 0x000fea000383ffff */
.L_x_78:
[----:B0-----:R0:W1:Y:S02]  /*5be0*/  SYNCS.PHASECHK.TRANS64.TRYWAIT P0, [R9+URZ], R4 ;  /* 0x00000004090075a7 */ /* 0x001064000800017f */
[----:B-1----:R-:W-:Y:S05]  /*5bf0*/  @!P0 NANOSLEEP.SYNCS 0x989680 ;  /* 0x009896800000895d */ /* 0x002fea0003900000 */
[----:B------:R-:W1:Y:S02]  /*5c00*/  @!P0 SYNCS.PHASECHK.TRANS64 P0, [R9+URZ], R4 ;  /* 0x00000004090085a7 */ /* 0x000e64000800007f */
[----:B-1----:R-:W-:Y:S05]  /*5c10*/  @!P0 BRA `(.L_x_78) ;  /* 0xfffffffc00f08947 */ /* 0x002fea000383ffff */
[----:B------:R-:W-:Y:S05]  /*5c20*/  BRA `(.L_x_112) ;  /* 0xffffffec00f87947 */ /* 0x000fea000383ffff */
.L_x_79:
[----:B0-----:R0:W1:Y:S02]  /*5c30*/  SYNCS.PHASECHK.TRANS64.TRYWAIT P0, [R6+URZ], R5 ;  /* 0x00000005060075a7 */ /* 0x001064000800017f */
[----:B-1----:R-:W-:Y:S05]  /*5c40*/  @!P0 NANOSLEEP.SYNCS 0x989680 ;  /* 0x009896800000895d */ /* 0x002fea0003900000 */
[----:B------:R-:W1:Y:S02]  /*5c50*/  @!P0 SYNCS.PHASECHK.TRANS64 P0, [R6+URZ], R5 ;  /* 0x00000005060085a7 */ /* 0x000e64000800007f */
[----:B-1----:R-:W-:Y:S05]  /*5c60*/  @!P0 BRA `(.L_x_79) ;  /* 0xfffffffc00f08947 */ /* 0x002fea000383ffff */
[----:B------:R-:W-:Y:S05]  /*5c70*/  BRA `(.L_x_113) ;  /* 0xfffffff000087947 */ /* 0x000fea000383ffff */
.L_x_80:
[----:B0-----:R0:W1:Y:S02]  /*5c80*/  SYNCS.PHASECHK.TRANS64.TRYWAIT P0, [R9+URZ], R4 ;  /* 0x00000004090075a7 */ /* 0x001064000800017f */
[----:B-1----:R-:W-:Y:S05]  /*5c90*/  @!P0 NANOSLEEP.SYNCS 0x989680 ;  /* 0x009896800000895d */ /* 0x002fea0003900000 */
[----:B------:R-:W1:Y:S02]  /*5ca0*/  @!P0 SYNCS.PHASECHK.TRANS64 P0, [R9+URZ], R4 ;  /* 0x00000004090085a7 */ /* 0x000e64000800007f */
[----:B-1----:R-:W-:Y:S05]  /*5cb0*/  @!P0 BRA `(.L_x_80) ;  /* 0xfffffffc00f08947 */ /* 0x002fea000383ffff */
[----:B------:R-:W-:Y:S05]  /*5cc0*/  BRA `(.L_x_114) ;  /* 0xfffffff000187947 */ /* 0x000fea000383ffff */
.L_x_81:
[----:B0-----:R0:W1:Y:S02]  /*5cd0*/  SYNCS.PHASECHK.TRANS64.TRYWAIT P0, [R6+URZ], R5 ;  /* 0x00000005060075a7 */ /* 0x001064000800017f */
[----:B-1----:R-:W-:Y:S05]  /*5ce0*/  @!P0 NANOSLEEP.SYNCS 0x989680 ;  /* 0x009896800000895d */ /* 0x002fea0003900000 */
[----:B------:R-:W1:Y:S02]  /*5cf0*/  @!P0 SYNCS.PHASECHK.TRANS64 P0, [R6+URZ], R5 ;  /* 0x00000005060085a7 */ /* 0x000e64000800007f */
[----:B-1----:R-:W-:Y:S05]  /*5d00*/  @!P0 BRA `(.L_x_81) ;  /* 0xfffffffc00f08947 */ /* 0x002fea000383ffff */
[----:B------:R-:W-:Y:S05]  /*5d10*/  BRA `(.L_x_115) ;  /* 0xfffffff000287947 */ /* 0x000fea000383ffff */
.L_x_82:
[----:B0-----:R0:W1:Y:S02]  /*5d20*/  SYNCS.PHASECHK.TRANS64.TRYWAIT P0, [R9+URZ], R4 ;  /* 0x00000004090075a7 */ /* 0x001064000800017f */
[----:B-1----:R-:W-:Y:S05]  /*5d30*/  @!P0 NANOSLEEP.SYNCS 0x989680 ;  /* 0x009896800000895d */ /* 0x002fea0003900000 */
[----:B------:R-:W1:Y:S02]  /*5d40*/  @!P0 SYNCS.PHASECHK.TRANS64 P0, [R9+URZ], R4 ;  /* 0x00000004090085a7 */ /* 0x000e64000800007f */
[----:B-1----:R-:W-:Y:S05]  /*5d50*/  @!P0 BRA `(.L_x_82) ;  /* 0xfffffffc00f08947 */ /* 0x002fea000383ffff */
[----:B------:R-:W-:Y:S05]  /*5d60*/  BRA `(.L_x_116) ;  /* 0xfffffff000387947 */ /* 0x000fea000383ffff */
.L_x_83:
[----:B0-----:R0:W1:Y:S02]  /*5d70*/  SYNCS.PHASECHK.TRANS64.TRYWAIT P0, [R6+URZ], R5 ;  /* 0x00000005060075a7 */ /* 0x001064000800017f */
[----:B-1----:R-:W-:Y:S05]  /*5d80*/  @!P0 NANOSLEEP.SYNCS 0x989680 ;  /* 0x009896800000895d */ /* 0x002fea0003900000 */
[----:B------:R-:W1:Y:S02]  /*5d90*/  @!P0 SYNCS.PHASECHK.TRANS64 P0, [R6+URZ], R5 ;  /* 0x00000005060085a7 */ /* 0x000e64000800007f */
[----:B-1----:R-:W-:Y:S05]  /*5da0*/  @!P0 BRA `(.L_x_83) ;  /* 0xfffffffc00f08947 */ /* 0x002fea000383ffff */
[----:B------:R-:W-:Y:S05]  /*5db0*/  BRA `(.L_x_117) ;  /* 0xfffffff000487947 */ /* 0x000fea000383ffff */
.L_x_84:
[----:B0-----:R0:W1:Y:S02]  /*5dc0*/  SYNCS.PHASECHK.TRANS64.TRYWAIT P0, [R9+URZ], R4 ;  /* 0x00000004090075a7 */ /* 0x001064000800017f */
[----:B-1----:R-:W-:Y:S05]  /*5dd0*/  @!P0 NANOSLEEP.SYNCS 0x989680 ;  /* 0x009896800000895d */ /* 0x002fea0003900000 */
[----:B------:R-:W1:Y:S02]  /*5de0*/  @!P0 SYNCS.PHASECHK.TRANS64 P0, [R9+URZ], R4 ;  /* 0x00000004090085a7 */ /* 0x000e64000800007f */
[----:B-1----:R-:W-:Y:S05]  /*5df0*/  @!P0 BRA `(.L_x_84) ;  /* 0xfffffffc00f08947 */ /* 0x002fea000383ffff */
[----:B------:R-:W-:Y:S05]  /*5e00*/  BRA `(.L_x_118) ;  /* 0xfffffff000587947 */ /* 0x000fea000383ffff */
.L_x_85:
[----:B0-----:R0:W1:Y:S02]  /*5e10*/  SYNCS.PHASECHK.TRANS64.TRYWAIT P0, [R6+URZ], R5 ;  /* 0x00000005060075a7 */ /* 0x001064000800017f */
[----:B-1----:R-:W-:Y:S05]  /*5e20*/  @!P0 NANOSLEEP.SYNCS 0x989680 ;  /* 0x009896800000895d */ /* 0x002fea0003900000 */
[----:B------:R-:W1:Y:S02]  /*5e30*/  @!P0 SYNCS.PHASECHK.TRANS64 P0, [R6+URZ], R5 ;  /* 0x00000005060085a7 */ /* 0x000e64000800007f */
[----:B-1----:R-:W-:Y:S05]  /*5e40*/  @!P0 BRA `(.L_x_85) ;  /* 0xfffffffc00f08947 */ /* 0x002fea000383ffff */
[----:B------:R-:W-:Y:S05]  /*5e50*/  BRA `(.L_x_119) ;  /* 0xfffffff000687947 */ /* 0x000fea000383ffff */
.L_x_86:
[----:B0-----:R0:W1:Y:S02]  /*5e60*/  SYNCS.PHASECHK.TRANS64.TRYWAIT P0, [R9+URZ], R4 ;  /* 0x00000004090075a7 */ /* 0x001064000800017f */
[----:B-1----:R-:W-:Y:S05]  /*5e70*/  @!P0 NANOSLEEP.SYNCS 0x989680 ;  /* 0x009896800000895d */ /* 0x002fea0003900000 */
[----:B------:R-:W1:Y:S02]  /*5e80*/  @!P0 SYNCS.PHASECHK.TRANS64 P0, [R9+URZ], R4 ;  /* 0x00000004090085a7 */ /* 0x000e64000800007f */
[----:B-1----:R-:W-:Y:S05]  /*5e90*/  @!P0 BRA `(.L_x_86) ;  /* 0xfffffffc00f08947 */ /* 0x002fea000383ffff */
[----:B------:R-:W-:Y:S05]  /*5ea0*/  BRA `(.L_x_120) ;  /* 0xfffffff000787947 */ /* 0x000fea000383ffff */
.L_x_87:
[----:B0-----:R0:W1:Y:S02]  /*5eb0*/  SYNCS.PHASECHK.TRANS64.TRYWAIT P0, [R6+URZ], R5 ;  /* 0x00000005060075a7 */ /* 0x001064000800017f */
[----:B-1----:R-:W-:Y:S05]  /*5ec0*/  @!P0 NANOSLEEP.SYNCS 0x989680 ;  /* 0x009896800000895d */ /* 0x002fea0003900000 */
[----:B------:R-:W1:Y:S02]  /*5ed0*/  @!P0 SYNCS.PHASECHK.TRANS64 P0, [R6+URZ], R5 ;  /* 0x00000005060085a7 */ /* 0x000e64000800007f */
[----:B-1----:R-:W-:Y:S05]  /*5ee0*/  @!P0 BRA `(.L_x_87) ;  /* 0xfffffffc00f08947 */ /* 0x002fea000383ffff */
[----:B------:R-:W-:Y:S05]  /*5ef0*/  BRA `(.L_x_121) ;  /* 0xfffffff000887947 */ /* 0x000fea000383ffff */
.L_x_88:
[----:B0-----:R0:W1:Y:S02]  /*5f00*/  SYNCS.PHASECHK.TRANS64.TRYWAIT P0, [R9+URZ], R4 ;  /* 0x00000004090075a7 */ /* 0x001064000800017f */
[----:B-1----:R-:W-:Y:S05]  /*5f10*/  @!P0 NANOSLEEP.SYNCS 0x989680 ;  /* 0x009896800000895d */ /* 0x002fea0003900000 */
[----:B------:R-:W1:Y:S02]  /*5f20*/  @!P0 SYNCS.PHASECHK.TRANS64 P0, [R9+URZ], R4 ;  /* 0x00000004090085a7 */ /* 0x000e64000800007f */
[----:B-1----:R-:W-:Y:S05]  /*5f30*/  @!P0 BRA `(.L_x_88) ;  /* 0xfffffffc00f08947 */ /* 0x002fea000383ffff */
[----:B------:R-:W-:Y:S05]  /*5f40*/  BRA `(.L_x_122) ;  /* 0xfffffff000987947 */ /* 0x000fea000383ffff */
.L_x_89:
[----:B0-----:R0:W1:Y:S02]  /*5f50*/  SYNCS.PHASECHK.TRANS64.TRYWAIT P0, [R6+URZ], R5 ;  /* 0x00000005060075a7 */ /* 0x001064000800017f */
[----:B-1----:R-:W-:Y:S05]  /*5f60*/  @!P0 NANOSLEEP.SYNCS 0x989680 ;  /* 0x009896800000895d */ /* 0x002fea0003900000 */
[----:B------:R-:W1:Y:S02]  /*5f70*/  @!P0 SYNCS.PHASECHK.TRANS64 P0, [R6+URZ], R5 ;  /* 0x00000005060085a7 */ /* 0x000e64000800007f */
[----:B-1----:R-:W-:Y:S05]  /*5f80*/  @!P0 BRA `(.L_x_89) ;  /* 0xfffffffc00f08947 */ /* 0x002fea000383ffff */
[----:B------:R-:W-:Y:S05]  /*5f90*/  BRA `(.L_x_123) ;  /* 0xfffffff000a87947 */ /* 0x000fea000383ffff */
.L_x_90:
[----:B0-----:R0:W1:Y:S02]  /*5fa0*/  SYNCS.PHASECHK.TRANS64.TRYWAIT P0, [R9+URZ], R4 ;  /* 0x00000004090075a7 */ /* 0x001064000800017f */
[----:B-1----:R-:W-:Y:S05]  /*5fb0*/  @!P0 NANOSLEEP.SYNCS 0x989680 ;  /* 0x009896800000895d */ /* 0x002fea0003900000 */
[----:B------:R-:W1:Y:S02]  /*5fc0*/  @!P0 SYNCS.PHASECHK.TRANS64 P0, [R9+URZ], R4 ;  /* 0x00000004090085a7 */ /* 0x000e64000800007f */
[----:B-1----:R-:W-:Y:S05]  /*5fd0*/  @!P0 BRA `(.L_x_90) ;  /* 0xfffffffc00f08947 */ /* 0x002fea000383ffff */
[----:B------:R-:W-:Y:S05]  /*5fe0*/  BRA `(.L_x_124) ;  /* 0xfffffff000b87947 */ /* 0x000fea000383ffff */
.L_x_91:
[----:B0-----:R0:W1:Y:S02]  /*5ff0*/  SYNCS.PHASECHK.TRANS64.TRYWAIT P0, [R6+URZ], R5 ;  /* 0x00000005060075a7 */ /* 0x001064000800017f */
[----:B-1----:R-:W-:Y:S05]  /*6000*/  @!P0 NANOSLEEP.SYNCS 0x989680 ;  /* 0x009896800000895d */ /* 0x002fea0003900000 */
[----:B------:R-:W1:Y:S02]  /*6010*/  @!P0 SYNCS.PHASECHK.TRANS64 P0, [R6+URZ], R5 ;  /* 0x00000005060085a7 */ /* 0x000e64000800007f */
[----:B-1----:R-:W-:Y:S05]  /*6020*/  @!P0 BRA `(.L_x_91) ;  /* 0xfffffffc00f08947 */ /* 0x002fea000383ffff */
[----:B------:R-:W-:Y:S05]  /*6030*/  BRA `(.L_x_125) ;  /* 0xfffffff000c87947 */ /* 0x000fea000383ffff */
.L_x_92:
[----:B0-----:R0:W1:Y:S02]  /*6040*/  SYNCS.PHASECHK.TRANS64.TRYWAIT P0, [R9+URZ], R4 ;  /* 0x00000004090075a7 */ /* 0x001064000800017f */
[----:B-1----:R-:W-:Y:S05]  /*6050*/  @!P0 NANOSLEEP.SYNCS 0x989680 ;  /* 0x009896800000895d */ /* 0x002fea0003900000 */
[----:B------:R-:W1:Y:S02]  /*6060*/  @!P0 SYNCS.PHASECHK.TRANS64 P0, [R9+URZ], R4 ;  /* 0x00000004090085a7 */ /* 0x000e64000800007f */
[----:B-1----:R-:W-:Y:S05]  /*6070*/  @!P0 BRA `(.L_x_92) ;  /* 0xfffffffc00f08947 */ /* 0x002fea000383ffff */
[----:B------:R-:W-:Y:S05]  /*6080*/  BRA `(.L_x_126) ;  /* 0xfffffff000d87947 */ /* 0x000fea000383ffff */
.L_x_93:
[----:B0-----:R0:W1:Y:S02]  /*6090*/  SYNCS.PHASECHK.TRANS64.TRYWAIT P0, [R6+URZ], R5 ;  /* 0x00000005060075a7 */ /* 0x001064000800017f */
[----:B-1----:R-:W-:Y:S05]  /*60a0*/  @!P0 NANOSLEEP.SYNCS 0x989680 ;  /* 0x009896800000895d */ /* 0x002fea0003900000 */
[----:B------:R-:W1:Y:S02]  /*60b0*/  @!P0 SYNCS.PHASECHK.TRANS64 P0, [R6+URZ], R5 ;  /* 0x00000005060085a7 */ /* 0x000e64000800007f */
[----:B-1----:R-:W-:Y:S05]  /*60c0*/  @!P0 BRA `(.L_x_93) ;  /* 0xfffffffc00f08947 */ /* 0x002fea000383ffff */
[----:B------:R-:W-:Y:S05]  /*60d0*/  BRA `(.L_x_127) ;  /* 0xfffffff000e87947 */ /* 0x000fea000383ffff */
.L_x_94:
[----:B0-----:R0:W1:Y:S02]  /*60e0*/  SYNCS.PHASECHK.TRANS64.TRYWAIT P0, [R9+URZ], R4 ;  /* 0x00000004090075a7 */ /* 0x001064000800017f */
[----:B-1----:R-:W-:Y:S05]  /*60f0*/  @!P0 NANOSLEEP.SYNCS 0x989680 ;  /* 0x009896800000895d */ /* 0x002fea0003900000 */
[----:B------:R-:W1:Y:S02]  /*6100*/  @!P0 SYNCS.PHASECHK.TRANS64 P0, [R9+URZ], R4 ;  /* 0x00000004090085a7 */ /* 0x000e64000800007f */
[----:B-1----:R-:W-:Y:S05]  /*6110*/  @!P0 BRA `(.L_x_94) ;  /* 0xfffffffc00f08947 */ /* 0x002fea000383ffff */
[----:B------:R-:W-:Y:S05]  /*6120*/  BRA `(.L_x_128) ;  /* 0xfffffff000f87947 */ /* 0x000fea000383ffff */
.L_x_95:
[----:B0-----:R0:W1:Y:S02]  /*6130*/  SYNCS.PHASECHK.TRANS64.TRYWAIT P0, [R6+URZ], R5 ;  /* 0x00000005060075a7 */ /* 0x001064000800017f */
[----:B-1----:R-:W-:Y:S05]  /*6140*/  @!P0 NANOSLEEP.SYNCS 0x989680 ;  /* 0x009896800000895d */ /* 0x002fea0003900000 */
[----:B------:R-:W1:Y:S02]  /*6150*/  @!P0 SYNCS.PHASECHK.TRANS64 P0, [R6+URZ], R5 ;  /* 0x00000005060085a7 */ /* 0x000e64000800007f */
[----:B-1----:R-:W-:Y:S05]  /*6160*/  @!P0 BRA `(.L_x_95) ;  /* 0xfffffffc00f08947 */ /* 0x002fea000383ffff */
[----:B------:R-:W-:Y:S05]  /*6170*/  BRA `(.L_x_129) ;  /* 0xfffffff400087947 */ /* 0x000fea000383ffff */
.L_x_96:
[----:B0-----:R0:W1:Y:S02]  /*6180*/  SYNCS.PHASECHK.TRANS64.TRYWAIT P0, [R9+URZ], R4 ;  /* 0x00000004090075a7 */ /* 0x001064000800017f */
[----:B-1----:R-:W-:Y:S05]  /*6190*/  @!P0 NANOSLEEP.SYNCS 0x989680 ;  /* 0x009896800000895d */ /* 0x002fea0003900000 */
[----:B------:R-:W1:Y:S02]  /*61a0*/  @!P0 SYNCS.PHASECHK.TRANS64 P0, [R9+URZ], R4 ;  /* 0x00000004090085a7 */ /* 0x000e64000800007f */
[----:B-1----:R-:W-:Y:S05]  /*61b0*/  @!P0 BRA `(.L_x_96) ;  /* 0xfffffffc00f08947 */ /* 0x002fea000383ffff */
[----:B------:R-:W-:Y:S05]  /*61c0*/  BRA `(.L_x_130) ;  /* 0xfffffff400187947 */ /* 0x000fea000383ffff */
.L_x_97:
[----:B0-----:R0:W1:Y:S02]  /*61d0*/  SYNCS.PHASECHK.TRANS64.TRYWAIT P0, [R6+URZ], R5 ;  /* 0x00000005060075a7 */ /* 0x001064000800017f */
[----:B-1----:R-:W-:Y:S05]  /*61e0*/  @!P0 NANOSLEEP.SYNCS 0x989680 ;  /* 0x009896800000895d */ /* 0x002fea0003900000 */
[----:B------:R-:W1:Y:S02]  /*61f0*/  @!P0 SYNCS.PHASECHK.TRANS64 P0, [R6+URZ], R5 ;  /* 0x00000005060085a7 */ /* 0x000e64000800007f */
[----:B-1----:R-:W-:Y:S05]  /*6200*/  @!P0 BRA `(.L_x_97) ;  /* 0xfffffffc00f08947 */ /* 0x002fea000383ffff */
[----:B------:R-:W-:Y:S05]  /*6210*/  BRA `(.L_x_131) ;  /* 0xfffffff400287947 */ /* 0x000fea000383ffff */
.L_x_98:
[----:B0-----:R0:W1:Y:S02]  /*6220*/  SYNCS.PHASECHK.TRANS64.TRYWAIT P0, [R9+URZ], R4 ;  /* 0x00000004090075a7 */ /* 0x001064000800017f */
[----:B-1----:R-:W-:Y:S05]  /*6230*/  @!P0 NANOSLEEP.SYNCS 0x989680 ;  /* 0x009896800000895d */ /* 0x002fea0003900000 */
[----:B------:R-:W1:Y:S02]  /*6240*/  @!P0 SYNCS.PHASECHK.TRANS64 P0, [R9+URZ], R4 ;  /* 0x00000004090085a7 */ /* 0x000e64000800007f */
[----:B-1----:R-:W-:Y:S05]  /*6250*/  @!P0 BRA `(.L_x_98) ;  /* 0xfffffffc00f08947 */ /* 0x002fea000383ffff */
[----:B------:R-:W-:Y:S05]  /*6260*/  BRA `(.L_x_132) ;  /* 0xfffffff400387947 */ /* 0x000fea000383ffff */
.L_x_99:
[----:B0-----:R0:W1:Y:S02]  /*6270*/  SYNCS.PHASECHK.TRANS64.TRYWAIT P0, [R8+URZ], R5 ;  /* 0x00000005080075a7 */ /* 0x001064000800017f */
[----:B-1----:R-:W-:Y:S05]  /*6280*/  @!P0 NANOSLEEP.SYNCS 0x989680 ;  /* 0x009896800000895d */ /* 0x002fea0003900000 */
[----:B------:R-:W1:Y:S02]  /*6290*/  @!P0 SYNCS.PHASECHK.TRANS64 P0, [R8+URZ], R5 ;  /* 0x00000005080085a7 */ /* 0x000e64000800007f */
[----:B-1----:R-:W-:Y:S05]  /*62a0*/  @!P0 BRA `(.L_x_99) ;  /* 0xfffffffc00f08947 */ /* 0x002fea000383ffff */
[----:B------:R-:W-:Y:S05]  /*62b0*/  BRA `(.L_x_133) ;  /* 0xfffffff400487947 */ /* 0x000fea000383ffff */
.L_x_100:
[----:B-1----:R1:W2:Y:S02]  /*62c0*/  SYNCS.PHASECHK.TRANS64.TRYWAIT P0, [R11+URZ], R6 ;  /* 0x000000060b0075a7 */ /* 0x0022a4000800017f */
[----:B--2---:R-:W-:Y:S05]  /*62d0*/  @!P0 NANOSLEEP.SYNCS 0x989680 ;  /* 0x009896800000895d */ /* 0x004fea0003900000 */
[----:B------:R-:W2:Y:S02]  /*62e0*/  @!P0 SYNCS.PHASECHK.TRANS64 P0, [R11+URZ], R6 ;  /* 0x000000060b0085a7 */ /* 0x000ea4000800007f */
[----:B--2---:R-:W-:Y:S05]  /*62f0*/  @!P0 BRA `(.L_x_100) ;  /* 0xfffffffc00f08947 */ /* 0x004fea000383ffff */
[----:B------:R-:W-:Y:S05]  /*6300*/  BRA `(.L_x_134) ;  /* 0xfffffff400507947 */ /* 0x000fea000383ffff */
.L_x_135:
[----:B------:R-:W-:-:S00]  /*6310*/  BRA `(.L_x_135) ;  /* 0xfffffffc00fc7947 */ /* 0x000fc0000383ffff */
[----:B------:R-:W-:-:S00]  /*6320*/  NOP ;  /* 0x0000000000007918 */ /* 0x000fc00000000000 */
        /* <DEDUP_REMOVED lines=13> */
.L_x_136:


//--------------------- .nv.shared._ZN7cutlass13device_kernelINS_4gemm6kernel13GemmUniversalIN4cute5tupleIJiiiiEEENS1_10collective13CollectiveMmaINS1_37MainloopSm90TmaGmmaWarpSpecializedFP8ILi27ENS5_IJNS4_1CILi1EEESB_SB_EEENS1_35KernelTmaWarpSpecializedCooperativeEEENS5_IJNSA_ILi256EEENSA_ILi8EEENSA_ILi32EEEEEENS_12float_e4m3_tENS5_IJlSB_lEEESJ_SK_NS4_8TiledMMAINS4_8MMA_AtomIJNS4_4SM904GMMA29MMA_64x8x32_F32E4M3E4M3_SS_TNILNSO_7ScaleInE1ELSQ_1EEEEEENS4_6LayoutINS5_IJNSA_ILi2EEESB_SB_EEENS5_IJSB_NSA_ILi0EEESW_EEEEENS5_IJNS4_10UnderscoreESZ_SZ_EEEEENS4_13SM90_TMA_LOADENS4_14ComposedLayoutINS4_7SwizzleILi1ELi4ELi3EEENS4_18smem_ptr_flag_bitsILi8EEENST_INS5_IJSG_SH_EEENS5_IJSH_SB_EEEEEEEvNS4_8identityES12_S1B_vS1C_EENS_8epilogue10collective6detail29Sm90TmaWarpSpecializedAdapterINS1F_15DefaultEpilogueISJ_SK_SK_NS1E_6thread17LinearCombinationISJ_Li1EffLNS1J_9ScaleType4KindE0ELNS_15FloatRoundStyleE2ESJ_EENS1_15EpilogueDefaultEEEEEvvEEEEvNT_6ParamsE --------------------------
	.section	.nv.shared._ZN7cutlass13device_kernelINS_4gemm6kernel13GemmUniversalIN4cute5tupleIJiiiiEEENS1_10collective13CollectiveMmaINS1_37MainloopSm90TmaGmmaWarpSpecializedFP8ILi27ENS5_IJNS4_1CILi1EEESB_SB_EEENS1_35KernelTmaWarpSpecializedCooperativeEEENS5_IJNSA_ILi256EEENSA_ILi8EEENSA_ILi32EEEEEENS_12float_e4m3_tENS5_IJlSB_lEEESJ_SK_NS4_8TiledMMAINS4_8MMA_AtomIJNS4_4SM904GMMA29MMA_64x8x32_F32E4M3E4M3_SS_TNILNSO_7ScaleInE1ELSQ_1EEEEEENS4_6LayoutINS5_IJNSA_ILi2EEESB_SB_EEENS5_IJSB_NSA_ILi0EEESW_EEEEENS5_IJNS4_10UnderscoreESZ_SZ_EEEEENS4_13SM90_TMA_LOADENS4_14ComposedLayoutINS4_7SwizzleILi1ELi4ELi3EEENS4_18smem_ptr_flag_bitsILi8EEENST_INS5_IJSG_SH_EEENS5_IJSH_SB_EEEEEEEvNS4_8identityES12_S1B_vS1C_EENS_8epilogue10collective6detail29Sm90TmaWarpSpecializedAdapterINS1F_15DefaultEpilogueISJ_SK_SK_NS1E_6thread17LinearCombinationISJ_Li1EffLNS1J_9ScaleType4KindE0ELNS_15FloatRoundStyleE2ESJ_EENS1_15EpilogueDefaultEEEEEvvEEEEvNT_6ParamsE,"aw",@nobits
	.sectionflags	@""
	.align	16
	.zero		1024


//--------------------- .nv.shared.reserved.0     --------------------------
	.section	.nv.shared.reserved.0,"aw",@nobits
	.weak		__nv_reservedSMEM_offset_0_alias
	.size		__nv_reservedSMEM_offset_0_alias, 0, 0
	.other		__nv_reservedSMEM_offset_0_alias,@"STO_CUDA_RESERVED_SHARED STV_DEFAULT"
__nv_reservedSMEM_offset_0_alias:
	.zero		0


//--------------------- .nv.global                --------------------------
	.section	.nv.global,"aw",@nobits
.nv.global:
	.type		_ZN40_INTERNAL_8b749782_4_k_cu_94f937fb_116214cute1_E,@object
	.size		_ZN40_INTERNAL_8b749782_4_k_cu_94f937fb_116214cute1_E,(_ZN40_INTERNAL_8b749782_4_k_cu_94f937fb_116214cuda3std3__45__cpo6cbeginE - _ZN40_INTERNAL_8b749782_4_k_cu_94f937fb_116214cute1_E)
_ZN40_INTERNAL_8b749782_4_k_cu_94f937fb_116214cute1_E:
	.zero		1
	.type		_ZN40_INTERNAL_8b749782_4_k_cu_94f937fb_116214cuda3std3__45__cpo6cbeginE,@object
	.size		_ZN40_INTERNAL_8b749782_4_k_cu_94f937fb_116214cuda3std3__45__cpo6cbeginE,(_ZN40_INTERNAL_8b749782_4_k_cu_94f937fb_116214cuda3std3__48in_placeE - _ZN40_INTERNAL_8b749782_4_k_cu_94f937fb_116214cuda3std3__45__cpo6cbeginE)
_ZN40_INTERNAL_8b749782_4_k_cu_94f937fb_116214cuda3std3__45__cpo6cbeginE:
	.zero		1
	.type		_ZN40_INTERNAL_8b749782_4_k_cu_94f937fb_116214cuda3std3__48in_placeE,@object
	.size		_ZN40_INTERNAL_8b749782_4_k_cu_94f937fb_116214cuda3std3__48in_placeE,(_ZN40_INTERNAL_8b749782_4_k_cu_94f937fb_116214cuda3std6ranges3__45__cpo9iter_moveE - _ZN40_INTERNAL_8b749782_4_k_cu_94f937fb_116214cuda3std3__48in_placeE)
_ZN40_INTERNAL_8b749782_4_k_cu_94f937fb_116214cuda3std3__48in_placeE:
	.zero		1
	.type		_ZN40_INTERNAL_8b749782_4_k_cu_94f937fb_116214cuda3std6ranges3__45__cpo9iter_moveE,@object
	.size		_ZN40_INTERNAL_8b749782_4_k_cu_94f937fb_116214cuda3std6ranges3__45__cpo9iter_moveE,(_ZN40_INTERNAL_8b749782_4_k_cu_94f937fb_116214cuda3std3__45__cpo5beginE - _ZN40_INTERNAL_8b749782_4_k_cu_94f937fb_116214cuda3std6ranges3__45__cpo9iter_moveE)
_ZN40_INTERNAL_8b749782_4_k_cu_94f937fb_116214cuda3std6ranges3__45__cpo9iter_moveE:
	.zero		1
	.type		_ZN40_INTERNAL_8b749782_4_k_cu_94f937fb_116214cuda3std3__45__cpo5beginE,@object
	.size		_ZN40_INTERNAL_8b749782_4_k_cu_94f937fb_116214cuda3std3__45__cpo5beginE,(_ZN40_INTERNAL_8b749782_4_k_cu_94f937fb_116214cuda3std3__442_GLOBAL__N__8b749782_4_k_cu_94f937fb_116216ignoreE - _ZN40_INTERNAL_8b749782_4_k_cu_94f937fb_116214cuda3std3__45__cpo5beginE)
_ZN40_INTERNAL_8b749782_4_k_cu_94f937fb_116214cuda3std3__45__cpo5beginE:
	.zero		1
	.type		_ZN40_INTERNAL_8b749782_4_k_cu_94f937fb_116214cuda3std3__442_GLOBAL__N__8b749782_4_k_cu_94f937fb_116216ignoreE,@object
	.size		_ZN40_INTERNAL_8b749782_4_k_cu_94f937fb_116214cuda3std3__442_GLOBAL__N__8b749782_4_k_cu_94f937fb_116216ignoreE,(_ZN40_INTERNAL_8b749782_4_k_cu_94f937fb_116214cute7productE - _ZN40_INTERNAL_8b749782_4_k_cu_94f937fb_116214cuda3std3__442_GLOBAL__N__8b749782_4_k_cu_94f937fb_116216ignoreE)
_ZN40_INTERNAL_8b749782_4_k_cu_94f937fb_116214cuda3std3__442_GLOBAL__N__8b749782_4_k_cu_94f937fb_116216ignoreE:
	.zero		1
	.type		_ZN40_INTERNAL_8b749782_4_k_cu_94f937fb_116214cute7productE,@object
	.size		_ZN40_INTERNAL_8b749782_4_k_cu_94f937fb_116214cute7productE,(_ZN40_INTERNAL_8b749782_4_k_cu_94f937fb_116214cuda3std3__45__cpo3endE - _ZN40_INTERNAL_8b749782_4_k_cu_94f937fb_116214cute7productE)
_ZN40_INTERNAL_8b749782_4_k_cu_94f937fb_116214cute7productE:
	.zero		1
	.type		_ZN40_INTERNAL_8b749782_4_k_cu_94f937fb_116214cuda3std3__45__cpo3endE,@object
	.size		_ZN40_INTERNAL_8b749782_4_k_cu_94f937fb_116214cuda3std3__45__cpo3endE,(_ZN40_INTERNAL_8b749782_4_k_cu_94f937fb_116214cuda3std3__419piecewise_constructE - _ZN40_INTERNAL_8b749782_4_k_cu_94f937fb_116214cuda3std3__45__cpo3endE)
_ZN40_INTERNAL_8b749782_4_k_cu_94f937fb_116214cuda3std3__45__cpo3endE:
	.zero		1
	.type		_ZN40_INTERNAL_8b749782_4_k_cu_94f937fb_116214cuda3std3__419piecewise_constructE,@object
	.size		_ZN40_INTERNAL_8b749782_4_k_cu_94f937fb_116214cuda3std3__419piecewise_constructE,(_ZN40_INTERNAL_8b749782_4_k_cu_94f937fb_116214cuda3std3__45__cpo4cendE - _ZN40_INTERNAL_8b749782_4_k_cu_94f937fb_116214cuda3std3__419piecewise_constructE)
_ZN40_INTERNAL_8b749782_4_k_cu_94f937fb_116214cuda3std3__419piecewise_constructE:
	.zero		1
	.type		_ZN40_INTERNAL_8b749782_4_k_cu_94f937fb_116214cuda3std3__45__cpo4cendE,@object
	.size		_ZN40_INTERNAL_8b749782_4_k_cu_94f937fb_116214cuda3std3__45__cpo4cendE,(_ZN40_INTERNAL_8b749782_4_k_cu_94f937fb_116214cuda3std6ranges3__45__cpo4swapE - _ZN40_INTERNAL_8b749782_4_k_cu_94f937fb_116214cuda3std3__45__cpo4cendE)
_ZN40_INTERNAL_8b749782_4_k_cu_94f937fb_116214cuda3std3__45__cpo4cendE:
	.zero		1
	.type		_ZN40_INTERNAL_8b749782_4_k_cu_94f937fb_116214cuda3std6ranges3__45__cpo4swapE,@object
	.size		_ZN40_INTERNAL_8b749782_4_k_cu_94f937fb_116214cuda3std6ranges3__45__cpo4swapE,(.L_7 - _ZN40_INTERNAL_8b749782_4_k_cu_94f937fb_116214cuda3std6ranges3__45__cpo4swapE)
_ZN40_INTERNAL_8b749782_4_k_cu_94f937fb_116214cuda3std6ranges3__45__cpo4swapE:
	.zero		1
.L_7:


//--------------------- .nv.constant0._ZN7cutlass13device_kernelINS_4gemm6kernel13GemmUniversalIN4cute5tupleIJiiiiEEENS1_10collective13CollectiveMmaINS1_37MainloopSm90TmaGmmaWarpSpecializedFP8ILi27ENS5_IJNS4_1CILi1EEESB_SB_EEENS1_35KernelTmaWarpSpecializedCooperativeEEENS5_IJNSA_ILi256EEENSA_ILi8EEENSA_ILi32EEEEEENS_12float_e4m3_tENS5_IJlSB_lEEESJ_SK_NS4_8TiledMMAINS4_8MMA_AtomIJNS4_4SM904GMMA29MMA_64x8x32_F32E4M3E4M3_SS_TNILNSO_7ScaleInE1ELSQ_1EEEEEENS4_6LayoutINS5_IJNSA_ILi2EEESB_SB_EEENS5_IJSB_NSA_ILi0EEESW_EEEEENS5_IJNS4_10UnderscoreESZ_SZ_EEEEENS4_13SM90_TMA_LOADENS4_14ComposedLayoutINS4_7SwizzleILi1ELi4ELi3EEENS4_18smem_ptr_flag_bitsILi8EEENST_INS5_IJSG_SH_EEENS5_IJSH_SB_EEEEEEEvNS4_8identityES12_S1B_vS1C_EENS_8epilogue10collective6detail29Sm90TmaWarpSpecializedAdapterINS1F_15DefaultEpilogueISJ_SK_SK_NS1E_6thread17LinearCombinationISJ_Li1EffLNS1J_9ScaleType4KindE0ELNS_15FloatRoundStyleE2ESJ_EENS1_15EpilogueDefaultEEEEEvvEEEEvNT_6ParamsE --------------------------
	.section	.nv.constant0._ZN7cutlass13device_kernelINS_4gemm6kernel13GemmUniversalIN4cute5tupleIJiiiiEEENS1_10collective13CollectiveMmaINS1_37MainloopSm90TmaGmmaWarpSpecializedFP8ILi27ENS5_IJNS4_1CILi1EEESB_SB_EEENS1_35KernelTmaWarpSpecializedCooperativeEEENS5_IJNSA_ILi256EEENSA_ILi8EEENSA_ILi32EEEEEENS_12float_e4m3_tENS5_IJlSB_lEEESJ_SK_NS4_8TiledMMAINS4_8MMA_AtomIJNS4_4SM904GMMA29MMA_64x8x32_F32E4M3E4M3_SS_TNILNSO_7ScaleInE1ELSQ_1EEEEEENS4_6LayoutINS5_IJNSA_ILi2EEESB_SB_EEENS5_IJSB_NSA_ILi0EEESW_EEEEENS5_IJNS4_10UnderscoreESZ_SZ_EEEEENS4_13SM90_TMA_LOADENS4_14ComposedLayoutINS4_7SwizzleILi1ELi4ELi3EEENS4_18smem_ptr_flag_bitsILi8EEENST_INS5_IJSG_SH_EEENS5_IJSH_SB_EEEEEEEvNS4_8identityES12_S1B_vS1C_EENS_8epilogue10collective6detail29Sm90TmaWarpSpecializedAdapterINS1F_15DefaultEpilogueISJ_SK_SK_NS1E_6thread17LinearCombinationISJ_Li1EffLNS1J_9ScaleType4KindE0ELNS_15FloatRoundStyleE2ESJ_EENS1_15EpilogueDefaultEEEEEvvEEEEvNT_6ParamsE,"a",@progbits
	.sectionflags	@""
	.align	4
.nv.constant0._ZN7cutlass13device_kernelINS_4gemm6kernel13GemmUniversalIN4cute5tupleIJiiiiEEENS1_10collective13CollectiveMmaINS1_37MainloopSm90TmaGmmaWarpSpecializedFP8ILi27ENS5_IJNS4_1CILi1EEESB_SB_EEENS1_35KernelTmaWarpSpecializedCooperativeEEENS5_IJNSA_ILi256EEENSA_ILi8EEENSA_ILi32EEEEEENS_12float_e4m3_tENS5_IJlSB_lEEESJ_SK_NS4_8TiledMMAINS4_8MMA_AtomIJNS4_4SM904GMMA29MMA_64x8x32_F32E4M3E4M3_SS_TNILNSO_7ScaleInE1ELSQ_1EEEEEENS4_6LayoutINS5_IJNSA_ILi2EEESB_SB_EEENS5_IJSB_NSA_ILi0EEESW_EEEEENS5_IJNS4_10UnderscoreESZ_SZ_EEEEENS4_13SM90_TMA_LOADENS4_14ComposedLayoutINS4_7SwizzleILi1ELi4ELi3EEENS4_18smem_ptr_flag_bitsILi8EEENST_INS5_IJSG_SH_EEENS5_IJSH_SB_EEEEEEEvNS4_8identityES12_S1B_vS1C_EENS_8epilogue10collective6detail29Sm90TmaWarpSpecializedAdapterINS1F_15DefaultEpilogueISJ_SK_SK_NS1E_6thread17LinearCombinationISJ_Li1EffLNS1J_9ScaleType4KindE0ELNS_15FloatRoundStyleE2ESJ_EENS1_15EpilogueDefaultEEEEEvvEEEEvNT_6ParamsE:
	.zero		1664


//--------------------- SYMBOLS --------------------------

	.type		.nv.reservedSmem.offset0,@object
	.size		.nv.reservedSmem.offset0,0x4
